def attn_fwd(
    Q,
    K,
    V,
    Out,
    Lse,
    sm_scale,
    stride_qz,
    stride_qh,
    stride_qm,
    stride_qk,
    stride_kz,
    stride_kh,
    stride_kn,
    stride_kk,
    stride_vz,
    stride_vh,
    stride_vn,
    stride_vk,
    stride_oz,
    stride_oh,
    stride_om,
    stride_ok,
    seqlen_q,
    seqlen_k,
    BLOCK_M: tl.constexpr,
    BLOCK_N: tl.constexpr,
    HEAD_DIM: tl.constexpr,
    CAUSAL: tl.constexpr,
):
    start_m = tl.program_id(0)
    off_hz = tl.program_id(1)
    q_off = off_hz * stride_qh
    k_off = off_hz * stride_kh
    v_off = off_hz * stride_vh
    offs_m = start_m * BLOCK_M + tl.arange(0, BLOCK_M)
    offs_d = tl.arange(0, HEAD_DIM)
    offs_n = tl.arange(0, BLOCK_N)
    q_ptrs = Q + q_off + offs_m[:, None] * stride_qm + offs_d[None, :] * stride_qk
    k_ptrs = K + k_off + offs_d[:, None] * stride_kk + offs_n[None, :] * stride_kn
    v_ptrs = V + v_off + offs_n[:, None] * stride_vn + offs_d[None, :] * stride_vk
    m_i = tl.full([BLOCK_M], float("-inf"), dtype=tl.float32)
    l_i = tl.zeros([BLOCK_M], dtype=tl.float32) + 1.0
    acc = tl.zeros([BLOCK_M, HEAD_DIM], dtype=tl.float32)
    q = tl.load(q_ptrs)
    acc, l_i, m_i = _attn_fwd_inner(
        acc,
        l_i,
        m_i,
        q,
        k_ptrs,
        v_ptrs,
        sm_scale,
        stride_kn,
        stride_vn,
        start_m,
        seqlen_k,
        BLOCK_M,
        BLOCK_N,
        HEAD_DIM,
        CAUSAL,
    )
    acc = acc / l_i[:, None]
    lse = m_i + tl.math.log2(l_i) / 1.4426950408889634
    o_ptrs = (
        Out
        + off_hz * stride_oh
        + offs_m[:, None] * stride_om
        + offs_d[None, :] * stride_ok
    )
    tl.store(o_ptrs, acc.to(Out.dtype.element_ty))
    tl.store(Lse + off_hz * seqlen_q + offs_m, lse)

# config = {"BLOCK_M": 128, "BLOCK_N": 16, "HEAD_DIM": 32, "arch": "sm_100", "causal": true, "dtype": "fp16", "num_stages": 4, "num_warps": 8}
# arch = sm_100


// ===== COMPILED SASS (sm_100a) =====

	.target	sm_100a

	.elftype	@"ET_EXEC"


//--------------------- .note.nv.tkinfo           --------------------------
	.section	.note.nv.tkinfo,"",@"SHT_NOTE"
	.sectionflags	@"SHF_NOTE_NV_TKINFO"
	.tkinfo
        /*0018*/ 	.word	0x00000081
        /*0030*/ 	.string	""
        /*0030*/ 	.string	"ptxas-blackwell"
        /*0030*/ 	.string	"Cuda compilation tools, release 12.9, V12.9.86"
        /*0030*/ 	.string	"Build cuda_12.9.r12.9/compiler.36037853_0"
        /*0030*/ 	.string	"-v  -suppress-debug-info  -lineinfo  -arch sm_100a "



//--------------------- .note.nv.cuver            --------------------------
	.section	.note.nv.cuver,"",@"SHT_NOTE"
	.sectionflags	@"SHF_NOTE_NV_CUVER"
        /*0018*/ 	.short	0x0001
        /*001a*/ 	.short	0x0064
        /*001c*/ 	.short	0x0001
        /*001e*/ 	.short	0x0000
        /*0020*/ 	.short	0x0001
        /*0022*/ 	.short	0x0000


//--------------------- .nv.info                  --------------------------
	.section	.nv.info,"",@"SHT_CUDA_INFO"
	.align	4


	//----- nvinfo : EIATTR_REGCOUNT
	.align		4
        /*0000*/ 	.byte	0x04, 0x2f
        /*0002*/ 	.short	(.L_5 - .L_4)
	.align		4
.L_4:
        /*0004*/ 	.word	index@(attn_fwd)
        /*0008*/ 	.word	0x00000030


	//----- nvinfo : EIATTR_FRAME_SIZE
	.align		4
.L_5:
        /*000c*/ 	.byte	0x04, 0x11
        /*000e*/ 	.short	(.L_7 - .L_6)
	.align		4
.L_6:
        /*0010*/ 	.word	index@($__internal_2_$__cuda_sm10x_tcgen05_guardrail_trap_unallocated_columns_being_dealloced)
        /*0014*/ 	.word	0x00000000


	//----- nvinfo : EIATTR_FRAME_SIZE
	.align		4
.L_7:
        /*0018*/ 	.byte	0x04, 0x11
        /*001a*/ 	.short	(.L_9 - .L_8)
	.align		4
.L_8:
        /*001c*/ 	.word	index@($__internal_1_$__cuda_sm10x_tcgen05_guardrail_trap_phase_invalid_during_alloc)
        /*0020*/ 	.word	0x00000000


	//----- nvinfo : EIATTR_FRAME_SIZE
	.align		4
.L_9:
        /*0024*/ 	.byte	0x04, 0x11
        /*0026*/ 	.short	(.L_11 - .L_10)
	.align		4
.L_10:
        /*0028*/ 	.word	index@($__internal_0_$__cuda_sm10x_tcgen05_guardrail_trap_col_being_dealloced_not_returned_by_alloc)
        /*002c*/ 	.word	0x00000000


	//----- nvinfo : EIATTR_FRAME_SIZE
	.align		4
.L_11:
        /*0030*/ 	.byte	0x04, 0x11
        /*0032*/ 	.short	(.L_13 - .L_12)
	.align		4
.L_12:
        /*0034*/ 	.word	index@(attn_fwd)
        /*0038*/ 	.word	0x00000000


	//----- nvinfo : EIATTR_MIN_STACK_SIZE
	.align		4
.L_13:
        /*003c*/ 	.byte	0x04, 0x12
        /*003e*/ 	.short	(.L_15 - .L_14)
	.align		4
.L_14:
        /*0040*/ 	.word	index@(attn_fwd)
        /*0044*/ 	.word	0x00000000
.L_15:


//--------------------- .nv.info.attn_fwd         --------------------------
	.section	.nv.info.attn_fwd,"",@"SHT_CUDA_INFO"
	.sectionflags	@""
	.align	4


	//----- nvinfo : EIATTR_CUDA_API_VERSION
	.align		4
        /*0000*/ 	.byte	0x04, 0x37
        /*0002*/ 	.short	(.L_17 - .L_16)
.L_16:
        /*0004*/ 	.word	0x00000081


	//----- nvinfo : EIATTR_KPARAM_INFO
	.align		4
.L_17:
        /*0008*/ 	.byte	0x04, 0x17
        /*000a*/ 	.short	(.L_19 - .L_18)
.L_18:
        /*000c*/ 	.word	0x00000000
        /*0010*/ 	.short	0x0019
        /*0012*/ 	.short	0x0080
        /*0014*/ 	.byte	0x00, 0xf4, 0x21, 0x00


	//----- nvinfo : EIATTR_KPARAM_INFO
	.align		4
.L_19:
        /*0018*/ 	.byte	0x04, 0x17
        /*001a*/ 	.short	(.L_21 - .L_20)
.L_20:
        /*001c*/ 	.word	0x00000000
        /*0020*/ 	.short	0x0018
        /*0022*/ 	.short	0x0078
        /*0024*/ 	.byte	0x00, 0xf4, 0x21, 0x00


	//----- nvinfo : EIATTR_KPARAM_INFO
	.align		4
.L_21:
        /*0028*/ 	.byte	0x04, 0x17
        /*002a*/ 	.short	(.L_23 - .L_22)
.L_22:
        /*002c*/ 	.word	0x00000000
        /*0030*/ 	.short	0x0017
        /*0032*/ 	.short	0x0070
        /*0034*/ 	.byte	0x00, 0xf0, 0x11, 0x00


	//----- nvinfo : EIATTR_KPARAM_INFO
	.align		4
.L_23:
        /*0038*/ 	.byte	0x04, 0x17
        /*003a*/ 	.short	(.L_25 - .L_24)
.L_24:
        /*003c*/ 	.word	0x00000000
        /*0040*/ 	.short	0x0016
        /*0042*/ 	.short	0x006c
        /*0044*/ 	.byte	0x00, 0xf0, 0x11, 0x00


	//----- nvinfo : EIATTR_KPARAM_INFO
	.align		4
.L_25:
        /*0048*/ 	.byte	0x04, 0x17
        /*004a*/ 	.short	(.L_27 - .L_26)
.L_26:
        /*004c*/ 	.word	0x00000000
        /*0050*/ 	.short	0x0015
        /*0052*/ 	.short	0x0068
        /*0054*/ 	.byte	0x00, 0xf0, 0x11, 0x00


	//----- nvinfo : EIATTR_KPARAM_INFO
	.align		4
.L_27:
        /*0058*/ 	.byte	0x04, 0x17
        /*005a*/ 	.short	(.L_29 - .L_28)
.L_28:
        /*005c*/ 	.word	0x00000000
        /*0060*/ 	.short	0x0014
        /*0062*/ 	.short	0x0064
        /*0064*/ 	.byte	0x00, 0xf0, 0x11, 0x00


	//----- nvinfo : EIATTR_KPARAM_INFO
	.align		4
.L_29:
        /*0068*/ 	.byte	0x04, 0x17
        /*006a*/ 	.short	(.L_31 - .L_30)
.L_30:
        /*006c*/ 	.word	0x00000000
        /*0070*/ 	.short	0x0013
        /*0072*/ 	.short	0x0060
        /*0074*/ 	.byte	0x00, 0xf0, 0x11, 0x00


	//----- nvinfo : EIATTR_KPARAM_INFO
	.align		4
.L_31:
        /*0078*/ 	.byte	0x04, 0x17
        /*007a*/ 	.short	(.L_33 - .L_32)
.L_32:
        /*007c*/ 	.word	0x00000000
        /*0080*/ 	.short	0x0012
        /*0082*/ 	.short	0x005c
        /*0084*/ 	.byte	0x00, 0xf0, 0x11, 0x00


	//----- nvinfo : EIATTR_KPARAM_INFO
	.align		4
.L_33:
        /*0088*/ 	.byte	0x04, 0x17
        /*008a*/ 	.short	(.L_35 - .L_34)
.L_34:
        /*008c*/ 	.word	0x00000000
        /*0090*/ 	.short	0x0011
        /*0092*/ 	.short	0x0058
        /*0094*/ 	.byte	0x00, 0xf0, 0x11, 0x00


	//----- nvinfo : EIATTR_KPARAM_INFO
	.align		4
.L_35:
        /*0098*/ 	.byte	0x04, 0x17
        /*009a*/ 	.short	(.L_37 - .L_36)
.L_36:
        /*009c*/ 	.word	0x00000000
        /*00a0*/ 	.short	0x0010
        /*00a2*/ 	.short	0x0054
        /*00a4*/ 	.byte	0x00, 0xf0, 0x11, 0x00


	//----- nvinfo : EIATTR_KPARAM_INFO
	.align		4
.L_37:
        /*00a8*/ 	.byte	0x04, 0x17
        /*00aa*/ 	.short	(.L_39 - .L_38)
.L_38:
        /*00ac*/ 	.word	0x00000000
        /*00b0*/ 	.short	0x000f
        /*00b2*/ 	.short	0x0050
        /*00b4*/ 	.byte	0x00, 0xf0, 0x11, 0x00


	//----- nvinfo : EIATTR_KPARAM_INFO
	.align		4
.L_39:
        /*00b8*/ 	.byte	0x04, 0x17
        /*00ba*/ 	.short	(.L_41 - .L_40)
.L_40:
        /*00bc*/ 	.word	0x00000000
        /*00c0*/ 	.short	0x000e
        /*00c2*/ 	.short	0x004c
        /*00c4*/ 	.byte	0x00, 0xf0, 0x11, 0x00


	//----- nvinfo : EIATTR_KPARAM_INFO
	.align		4
.L_41:
        /*00c8*/ 	.byte	0x04, 0x17
        /*00ca*/ 	.short	(.L_43 - .L_42)
.L_42:
        /*00cc*/ 	.word	0x00000000
        /*00d0*/ 	.short	0x000d
        /*00d2*/ 	.short	0x0048
        /*00d4*/ 	.byte	0x00, 0xf0, 0x11, 0x00


	//----- nvinfo : EIATTR_KPARAM_INFO
	.align		4
.L_43:
        /*00d8*/ 	.byte	0x04, 0x17
        /*00da*/ 	.short	(.L_45 - .L_44)
.L_44:
        /*00dc*/ 	.word	0x00000000
        /*00e0*/ 	.short	0x000c
        /*00e2*/ 	.short	0x0044
        /*00e4*/ 	.byte	0x00, 0xf0, 0x11, 0x00


	//----- nvinfo : EIATTR_KPARAM_INFO
	.align		4
.L_45:
        /*00e8*/ 	.byte	0x04, 0x17
        /*00ea*/ 	.short	(.L_47 - .L_46)
.L_46:
        /*00ec*/ 	.word	0x00000000
        /*00f0*/ 	.short	0x000b
        /*00f2*/ 	.short	0x0040
        /*00f4*/ 	.byte	0x00, 0xf0, 0x11, 0x00


	//----- nvinfo : EIATTR_KPARAM_INFO
	.align		4
.L_47:
        /*00f8*/ 	.byte	0x04, 0x17
        /*00fa*/ 	.short	(.L_49 - .L_48)
.L_48:
        /*00fc*/ 	.word	0x00000000
        /*0100*/ 	.short	0x000a
        /*0102*/ 	.short	0x003c
        /*0104*/ 	.byte	0x00, 0xf0, 0x11, 0x00


	//----- nvinfo : EIATTR_KPARAM_INFO
	.align		4
.L_49:
        /*0108*/ 	.byte	0x04, 0x17
        /*010a*/ 	.short	(.L_51 - .L_50)
.L_50:
        /*010c*/ 	.word	0x00000000
        /*0110*/ 	.short	0x0009
        /*0112*/ 	.short	0x0038
        /*0114*/ 	.byte	0x00, 0xf0, 0x11, 0x00


	//----- nvinfo : EIATTR_KPARAM_INFO
	.align		4
.L_51:
        /*0118*/ 	.byte	0x04, 0x17
        /*011a*/ 	.short	(.L_53 - .L_52)
.L_52:
        /*011c*/ 	.word	0x00000000
        /*0120*/ 	.short	0x0008
        /*0122*/ 	.short	0x0034
        /*0124*/ 	.byte	0x00, 0xf0, 0x11, 0x00


	//----- nvinfo : EIATTR_KPARAM_INFO
	.align		4
.L_53:
        /*0128*/ 	.byte	0x04, 0x17
        /*012a*/ 	.short	(.L_55 - .L_54)
.L_54:
        /*012c*/ 	.word	0x00000000
        /*0130*/ 	.short	0x0007
        /*0132*/ 	.short	0x0030
        /*0134*/ 	.byte	0x00, 0xf0, 0x11, 0x00


	//----- nvinfo : EIATTR_KPARAM_INFO
	.align		4
.L_55:
        /*0138*/ 	.byte	0x04, 0x17
        /*013a*/ 	.short	(.L_57 - .L_56)
.L_56:
        /*013c*/ 	.word	0x00000000
        /*0140*/ 	.short	0x0006
        /*0142*/ 	.short	0x002c
        /*0144*/ 	.byte	0x00, 0xf0, 0x11, 0x00


	//----- nvinfo : EIATTR_KPARAM_INFO
	.align		4
.L_57:
        /*0148*/ 	.byte	0x04, 0x17
        /*014a*/ 	.short	(.L_59 - .L_58)
.L_58:
        /*014c*/ 	.word	0x00000000
        /*0150*/ 	.short	0x0005
        /*0152*/ 	.short	0x0028
        /*0154*/ 	.byte	0x00, 0xf0, 0x11, 0x00


	//----- nvinfo : EIATTR_KPARAM_INFO
	.align		4
.L_59:
        /*0158*/ 	.byte	0x04, 0x17
        /*015a*/ 	.short	(.L_61 - .L_60)
.L_60:
        /*015c*/ 	.word	0x00000000
        /*0160*/ 	.short	0x0004
        /*0162*/ 	.short	0x0020
        /*0164*/ 	.byte	0x00, 0xf4, 0x21, 0x00


	//----- nvinfo : EIATTR_KPARAM_INFO
	.align		4
.L_61:
        /*0168*/ 	.byte	0x04, 0x17
        /*016a*/ 	.short	(.L_63 - .L_62)
.L_62:
        /*016c*/ 	.word	0x00000000
        /*0170*/ 	.short	0x0003
        /*0172*/ 	.short	0x0018
        /*0174*/ 	.byte	0x00, 0xf4, 0x21, 0x00


	//----- nvinfo : EIATTR_KPARAM_INFO
	.align		4
.L_63:
        /*0178*/ 	.byte	0x04, 0x17
        /*017a*/ 	.short	(.L_65 - .L_64)
.L_64:
        /*017c*/ 	.word	0x00000000
        /*0180*/ 	.short	0x0002
        /*0182*/ 	.short	0x0010
        /*0184*/ 	.byte	0x00, 0xf4, 0x21, 0x00


	//----- nvinfo : EIATTR_KPARAM_INFO
	.align		4
.L_65:
        /*0188*/ 	.byte	0x04, 0x17
        /*018a*/ 	.short	(.L_67 - .L_66)
.L_66:
        /*018c*/ 	.word	0x00000000
        /*0190*/ 	.short	0x0001
        /*0192*/ 	.short	0x0008
        /*0194*/ 	.byte	0x00, 0xf4, 0x21, 0x00


	//----- nvinfo : EIATTR_KPARAM_INFO
	.align		4
.L_67:
        /*0198*/ 	.byte	0x04, 0x17
        /*019a*/ 	.short	(.L_69 - .L_68)
.L_68:
        /*019c*/ 	.word	0x00000000
        /*01a0*/ 	.short	0x0000
        /*01a2*/ 	.short	0x0000
        /*01a4*/ 	.byte	0x00, 0xf4, 0x21, 0x00


	//----- nvinfo : EIATTR_AT_ENTRY_FRAGMENTS
	.align		4
.L_69:
        /*01a8*/ 	.byte	0x04, 0x4f
        /*01aa*/ 	.short	(.L_71 - .L_70)


	//   ....[0]....
.L_70:
        /*01ac*/ 	.word	0x00000004


	//----- nvinfo : EIATTR_RESERVED_SMEM_USED
	.align		4
.L_71:
        /*01b0*/ 	.byte	0x01, 0x41
	.zero		2


	//----- nvinfo : EIATTR_SPARSE_MMA_MASK
	.align		4
        /*01b4*/ 	.byte	0x03, 0x50
        /*01b6*/ 	.short	0x0000


	//----- nvinfo : EIATTR_TCGEN05_1CTA_USED
	.align		4
        /*01b8*/ 	.byte	0x01, 0x51
	.zero		2


	//----- nvinfo : EIATTR_MAXREG_COUNT
	.align		4
        /*01bc*/ 	.byte	0x03, 0x1b
        /*01be*/ 	.short	0x00ff


	//----- nvinfo : EIATTR_NUM_BARRIERS
	.align		4
        /*01c0*/ 	.byte	0x02, 0x4c
        /*01c2*/ 	.byte	0x01
	.zero		1


	//----- nvinfo : EIATTR_INT_WARP_WIDE_INSTR_OFFSETS
	.align		4
        /*01c4*/ 	.byte	0x04, 0x31
        /*01c6*/ 	.short	(.L_73 - .L_72)


	//   ....[0]....
.L_72:
        /*01c8*/ 	.word	0x00000c20


	//   ....[1]....
        /*01cc*/ 	.word	0x00000c30


	//   ....[2]....
        /*01d0*/ 	.word	0x00000e30


	//   ....[3]....
        /*01d4*/ 	.word	0x00000ec0


	//   ....[4]....
        /*01d8*/ 	.word	0x00001ee0


	//   ....[5]....
        /*01dc*/ 	.word	0x00003b70


	//   ....[6]....
        /*01e0*/ 	.word	0x00003bc0


	//----- nvinfo : EIATTR_COOP_GROUP_MASK_REGIDS
	.align		4
.L_73:
        /*01e4*/ 	.byte	0x04, 0x29
        /*01e6*/ 	.short	(.L_75 - .L_74)


	//   ....[0]....
.L_74:
        /*01e8*/ 	.word	0xffffffff


	//   ....[1]....
        /*01ec*/ 	.word	0xffffffff


	//   ....[2]....
        /*01f0*/ 	.word	0xffffffff


	//   ....[3]....
        /*01f4*/ 	.word	0xffffffff


	//   ....[4]....
        /*01f8*/ 	.word	0xffffffff


	//   ....[5]....
        /*01fc*/ 	.word	0xffffffff


	//   ....[6]....
        /*0200*/ 	.word	0xffffffff


	//   ....[7]....
        /*0204*/ 	.word	0xffffffff


	//----- nvinfo : EIATTR_COOP_GROUP_INSTR_OFFSETS
	.align		4
.L_75:
        /*0208*/ 	.byte	0x04, 0x28
        /*020a*/ 	.short	(.L_77 - .L_76)


	//   ....[0]....
.L_76:
        /*020c*/ 	.word	0x00000050


	//   ....[1]....
        /*0210*/ 	.word	0x00000310


	//   ....[2]....
        /*0214*/ 	.word	0x00001520


	//   ....[3]....
        /*0218*/ 	.word	0x00001940


	//   ....[4]....
        /*021c*/ 	.word	0x00002440


	//   ....[5]....
        /*0220*/ 	.word	0x000026c0


	//   ....[6]....
        /*0224*/ 	.word	0x00003a00


	//   ....[7]....
        /*0228*/ 	.word	0x00003c70


	//----- nvinfo : EIATTR_VRC_CTA_INIT_COUNT
	.align		4
.L_77:
        /*022c*/ 	.byte	0x02, 0x4a
        /*022e*/ 	.byte	0x80
	.zero		1


	//----- nvinfo : EIATTR_MBARRIER_INSTR_OFFSETS
	.align		4
        /*0230*/ 	.byte	0x04, 0x39
        /*0232*/ 	.short	(.L_79 - .L_78)


	//   ....[0]....
.L_78:
        /*0234*/ 	.word	0x00000da0
        /*0238*/ 	.word	0x000000ff
        /*023c*/ 	.word	0x00002c00
        /*0240*/ 	.short	0x0100
        /*0242*/ 	.byte	0x0b
	.zero		1


	//   ....[1]....
        /*0244*/ 	.word	0x00000f00
        /*0248*/ 	.word	0x000000ff
        /*024c*/ 	.word	0x00002c08
        /*0250*/ 	.short	0x0100
        /*0252*/ 	.byte	0x0b
	.zero		1


	//   ....[2]....
        /*0254*/ 	.word	0x00000fe0
        /*0258*/ 	.word	0x000000ff
        /*025c*/ 	.word	0x00002400
        /*0260*/ 	.short	0x0100
        /*0262*/ 	.byte	0x0b
	.zero		1


	//   ....[3]....
        /*0264*/ 	.word	0x000011c0
        /*0268*/ 	.word	0x000000ff
        /*026c*/ 	.word	0x00002400
        /*0270*/ 	.short	0x010a
        /*0272*/ 	.byte	0x0b
	.zero		1


	//   ....[4]....
        /*0274*/ 	.word	0x00001250
        /*0278*/ 	.word	0x000000ff
        /*027c*/ 	.word	0x00002400
        /*0280*/ 	.short	0x0108
        /*0282*/ 	.byte	0x0b
	.zero		1


	//   ....[5]....
        /*0284*/ 	.word	0x00001f70
        /*0288*/ 	.word	0x000000ff
        /*028c*/ 	.word	0x00002c10
        /*0290*/ 	.short	0x0100
        /*0292*/ 	.byte	0x0b
	.zero		1


	//   ....[6]....
        /*0294*/ 	.word	0x00002080
        /*0298*/ 	.word	0x000000ff
        /*029c*/ 	.word	0x00002c10
        /*02a0*/ 	.short	0x010a
        /*02a2*/ 	.byte	0x0b
	.zero		1


	//   ....[7]....
        /*02a4*/ 	.word	0x000022a0
        /*02a8*/ 	.word	0x000000ff
        /*02ac*/ 	.word	0x00002c10
        /*02b0*/ 	.short	0x0108
        /*02b2*/ 	.byte	0x0b
	.zero		1


	//   ....[8]....
        /*02b4*/ 	.word	0x00002650
        /*02b8*/ 	.word	0x000000ff
        /*02bc*/ 	.word	0x00000000
        /*02c0*/ 	.short	0x010a
        /*02c2*/ 	.byte	0x1f
	.zero		1


	//   ....[9]....
        /*02c4*/ 	.word	0x00002ba0
        /*02c8*/ 	.word	0x000000ff
        /*02cc*/ 	.word	0x00000000
        /*02d0*/ 	.short	0x010a
        /*02d2*/ 	.byte	0x1f
	.zero		1


	//   ....[10]....
        /*02d4*/ 	.word	0x00002c40
        /*02d8*/ 	.word	0x000000ff
        /*02dc*/ 	.word	0x00002c00
        /*02e0*/ 	.short	0x0108
        /*02e2*/ 	.byte	0x0b
	.zero		1


	//   ....[11]....
        /*02e4*/ 	.word	0x00002cd0
        /*02e8*/ 	.word	0x000000ff
        /*02ec*/ 	.word	0x00002c08
        /*02f0*/ 	.short	0x0108
        /*02f2*/ 	.byte	0x0b
	.zero		1


	//   ....[12]....
        /*02f4*/ 	.word	0x00003c90
        /*02f8*/ 	.word	0x000000ff
        /*02fc*/ 	.word	0x00002400
        /*0300*/ 	.short	0x010a
        /*0302*/ 	.byte	0x0b
	.zero		1


	//   ....[13]....
        /*0304*/ 	.word	0x00003cc0
        /*0308*/ 	.word	0x000000ff
        /*030c*/ 	.word	0x00002c10
        /*0310*/ 	.short	0x010a
        /*0312*/ 	.byte	0x0b
	.zero		1


	//   ....[14]....
        /*0314*/ 	.word	0x00003cf0
        /*0318*/ 	.word	0x000000ff
        /*031c*/ 	.word	0x00000000
        /*0320*/ 	.short	0x010a
        /*0322*/ 	.byte	0x1f
	.zero		1


	//   ....[15]....
        /*0324*/ 	.word	0x00003d20
        /*0328*/ 	.word	0x000000ff
        /*032c*/ 	.word	0x00000000
        /*0330*/ 	.short	0x010a
        /*0332*/ 	.byte	0x1f
	.zero		1


	//----- nvinfo : EIATTR_NUM_MBARRIERS
	.align		4
.L_79:
        /*0334*/ 	.byte	0x03, 0x38
        /*0336*/ 	.short	0xffff


	//----- nvinfo : EIATTR_EXIT_INSTR_OFFSETS
	.align		4
        /*0338*/ 	.byte	0x04, 0x1c
        /*033a*/ 	.short	(.L_81 - .L_80)


	//   ....[0]....
.L_80:
        /*033c*/ 	.word	0x00003c80


	//----- nvinfo : EIATTR_REQNTID
	.align		4
.L_81:
        /*0340*/ 	.byte	0x04, 0x10
        /*0342*/ 	.short	(.L_83 - .L_82)
.L_82:
        /*0344*/ 	.word	0x00000100
        /*0348*/ 	.word	0x00000001
        /*034c*/ 	.word	0x00000001


	//----- nvinfo : EIATTR_CRS_STACK_SIZE
	.align		4
.L_83:
        /*0350*/ 	.byte	0x04, 0x1e
        /*0352*/ 	.short	(.L_85 - .L_84)
.L_84:
        /*0354*/ 	.word	0x00000000


	//----- nvinfo : EIATTR_CBANK_PARAM_SIZE
	.align		4
.L_85:
        /*0358*/ 	.byte	0x03, 0x19
        /*035a*/ 	.short	0x0088


	//----- nvinfo : EIATTR_PARAM_CBANK
	.align		4
        /*035c*/ 	.byte	0x04, 0x0a
        /*035e*/ 	.short	(.L_87 - .L_86)
	.align		4
.L_86:
        /*0360*/ 	.word	index@(.nv.constant0.attn_fwd)
        /*0364*/ 	.short	0x0380
        /*0366*/ 	.short	0x0088


	//----- nvinfo : EIATTR_SW_WAR
	.align		4
.L_87:
        /*0368*/ 	.byte	0x04, 0x36
        /*036a*/ 	.short	(.L_89 - .L_88)
.L_88:
        /*036c*/ 	.word	0x00000008
.L_89:


//--------------------- .nv.compat                --------------------------
	.section	.nv.compat,"",@"SHT_CUDA_COMPAT_INFO"
	.align	4
        /*0000*/ 	.byte	0x02, 0x02, 0x02, 0x00, 0x02, 0x05, 0x05, 0x00, 0x02, 0x03, 0x00, 0x00, 0x02, 0x06, 0x01, 0x00


//--------------------- .nv.callgraph             --------------------------
	.section	.nv.callgraph,"",@"SHT_CUDA_CALLGRAPH"
	.align	4
	.sectionentsize	8
	.align		4
        /*0000*/ 	.word	0x00000000
	.align		4
        /*0004*/ 	.word	0xffffffff
	.align		4
        /*0008*/ 	.word	0x00000000
	.align		4
        /*000c*/ 	.word	0xfffffffe
	.align		4
        /*0010*/ 	.word	0x00000000
	.align		4
        /*0014*/ 	.word	0xfffffffd
	.align		4
        /*0018*/ 	.word	0x00000000
	.align		4
        /*001c*/ 	.word	0xfffffffc


//--------------------- .nv.constant4             --------------------------
	.section	.nv.constant4,"a",@progbits
	.align	8
	.align		8
.nv.constant4:
        /*0000*/ 	.dword	_$_str


//--------------------- .text.attn_fwd            --------------------------
	.section	.text.attn_fwd,"ax",@progbits
	.align	128
        .global         attn_fwd
        .type           attn_fwd,@function
        .size           attn_fwd,(.L_x_31 - attn_fwd)
        .other          attn_fwd,@"STO_CUDA_ENTRY STV_DEFAULT"
attn_fwd:
.text.attn_fwd:
[----:B------:R-:W0:Y:S01]  /*0000*/  LDC R1, c[0x0][0x37c] ;  /* 0x0000df00ff017b82 */ /* 0x000e220000000800 */
[----:B------:R-:W1:Y:S02]  /*0010*/  S2R R0, SR_TID.X ;  /* 0x0000000000007919 */ /* 0x000e640000002100 */
[----:B-1----:R-:W-:-:S13]  /*0020*/  ISETP.GE.U32.AND P0, PT, R0, 0x20, PT ;  /* 0x000000200000780c */ /* 0x002fda0003f06070 */
[----:B------:R-:W-:Y:S05]  /*0030*/  @P0 BRA `(.L_x_0) ;  /* 0x0000000000b80947 */ /* 0x000fea0003800000 */
[----:B------:R-:W1:Y:S01]  /*0040*/  S2UR UR6, SR_CgaCtaId ;  /* 0x00000000000679c3 */ /* 0x000e620000008800 */
[----:B------:R-:W-:Y:S01]  /*0050*/  NOP ;  /* 0x0000000000007918 */ /* 0x000fe20000000000 */
[----:B------:R-:W-:Y:S02]  /*0060*/  UMOV UR4, 0x40 ;  /* 0x0000004000047882 */ /* 0x000fe40000000000 */
[----:B-1----:R-:W-:-:S09]  /*0070*/  ULEA UR4, UR6, UR4, 0x18 ;  /* 0x0000000406047291 */ /* 0x002fd2000f8ec0ff */
[----:B------:R-:W1:Y:S01]  /*0080*/  LDS.U8 R0, [UR4] ;  /* 0x00000004ff007984 */ /* 0x000e620008000000 */
[----:B------:R-:W-:Y:S02]  /*0090*/  UMOV UR4, 0x400 ;  /* 0x0000040000047882 */ /* 0x000fe40000000000 */
[----:B------:R-:W-:Y:S01]  /*00a0*/  ULEA UR4, UR6, UR4, 0x18 ;  /* 0x0000000406047291 */ /* 0x000fe2000f8ec0ff */
[----:B-1----:R-:W-:-:S13]  /*00b0*/  ISETP.NE.AND P0, PT, R0, RZ, PT ;  /* 0x000000ff0000720c */ /* 0x002fda0003f05270 */
[----:B------:R-:W-:Y:S05]  /*00c0*/  @P0 BRA `(.L_x_1) ;  /* 0x00000000007c0947 */ /* 0x000fea0003800000 */
[----:B------:R-:W-:-:S13]  /*00d0*/  ELECT P0, URZ, PT ;  /* 0x0000000000ff782f */ /* 0x000fda0003800000 */
[----:B------:R-:W-:Y:S05]  /*00e0*/  @!P0 BRA `(.L_x_2) ;  /* 0x0000000000848947 */ /* 0x000fea0003800000 */
[----:B------:R-:W-:Y:S01]  /*00f0*/  UMOV UR5, 0x2 ;  /* 0x0000000200057882 */ /* 0x000fe20000000000 */
[----:B------:R-:W-:Y:S02]  /*0100*/  IMAD.MOV.U32 R4, RZ, RZ, 0x1 ;  /* 0x00000001ff047424 */ /* 0x000fe400078e00ff */
[----:B------:R-:W-:Y:S02]  /*0110*/  IMAD.MOV.U32 R5, RZ, RZ, 0x3 ;  /* 0x00000003ff057424 */ /* 0x000fe400078e00ff */
[----:B------:R-:W-:Y:S04]  /*0120*/  DEPBAR.LE SB1, 0x36 ;  /* 0x00009d800000791a */ /* 0x000fe80000000000 */
[----:B------:R-:W1:Y:S02]  /*0130*/  UTCATOMSWS.FIND_AND_SET.ALIGN UP0, UR5, UR5 ;  /* 0x00000005000575e3 */ /* 0x000e640008000800 */
[----:B-1----:R-:W-:-:S04]  /*0140*/  PLOP3.LUT P0, PT, PT, PT, UP0, 0x80, 0x8 ;  /* 0x000000000008781c */ /* 0x002fc80003f0f008 */
[----:B------:R-:W-:-:S04]  /*0150*/  SEL R0, RZ, 0xffffffff, !P0 ;  /* 0xffffffffff007807 */ /* 0x000fc80004000000 */
[----:B------:R-:W-:Y:S01]  /*0160*/  ISETP.NE.AND P0, PT, R0, RZ, PT ;  /* 0x000000ff0000720c */ /* 0x000fe20003f05270 */
[----:B------:R-:W-:-:S12]  /*0170*/  IMAD.U32 R0, RZ, RZ, UR5 ;  /* 0x00000005ff007e24 */ /* 0x000fd8000f8e00ff */
[----:B------:R-:W-:Y:S05]  /*0180*/  @P0 BRA `(.L_x_3) ;  /* 0x0000000000240947 */ /* 0x000fea0003800000 */
.L_x_4:
[----:B------:R-:W-:Y:S05]  /*0190*/  NANOSLEEP 0x64 ;  /* 0x000000640000795d */ /* 0x000fea0003800000 */
[----:B------:R-:W-:-:S05]  /*01a0*/  UMOV UR5, 0x2 ;  /* 0x0000000200057882 */ /* 0x000fca0000000000 */
[----:B------:R-:W-:Y:S04]  /*01b0*/  DEPBAR.LE SB1, 0x36 ;  /* 0x00009d800000791a */ /* 0x000fe80000000000 */
[----:B------:R-:W1:Y:S02]  /*01c0*/  UTCATOMSWS.FIND_AND_SET.ALIGN UP0, UR5, UR5 ;  /* 0x00000005000575e3 */ /* 0x000e640008000800 */
[----:B-1----:R-:W-:-:S04]  /*01d0*/  PLOP3.LUT P0, PT, PT, PT, UP0, 0x80, 0x8 ;  /* 0x000000000008781c */ /* 0x002fc80003f0f008 */
[----:B------:R-:W-:-:S04]  /*01e0*/  SEL R0, RZ, 0xffffffff, !P0 ;  /* 0xffffffffff007807 */ /* 0x000fc80004000000 */
[----:B------:R-:W-:Y:S01]  /*01f0*/  ISETP.NE.AND P0, PT, R0, RZ, PT ;  /* 0x000000ff0000720c */ /* 0x000fe20003f05270 */
[----:B------:R-:W-:-:S12]  /*0200*/  IMAD.U32 R0, RZ, RZ, UR5 ;  /* 0x00000005ff007e24 */ /* 0x000fd8000f8e00ff */
[----:B------:R-:W-:Y:S05]  /*0210*/  @!P0 BRA `(.L_x_4) ;  /* 0xfffffffc00dc8947 */ /* 0x000fea000383ffff */
.L_x_3:
[C---:B------:R-:W-:Y:S01]  /*0220*/  VIADD R3, R0.reuse, 0x10 ;  /* 0x0000001000037836 */ /* 0x040fe20000000000 */
[----:B------:R-:W-:Y:S01]  /*0230*/  UMOV UR5, 0x50 ;  /* 0x0000005000057882 */ /* 0x000fe20000000000 */
[----:B------:R-:W-:Y:S01]  /*0240*/  SHF.L.U32 R2, R5, R0, RZ ;  /* 0x0000000005027219 */ /* 0x000fe200000006ff */
[----:B------:R-:W-:Y:S01]  /*0250*/  ULEA UR5, UR6, UR5, 0x18 ;  /* 0x0000000506057291 */ /* 0x000fe2000f8ec0ff */
[----:B------:R-:W-:Y:S01]  /*0260*/  IMAD.SHL.U32 R0, R0, 0x20, RZ ;  /* 0x0000002000007824 */ /* 0x000fe200078e00ff */
[----:B------:R-:W-:-:S04]  /*0270*/  SHF.L.U32 R3, R4, R3, RZ ;  /* 0x0000000304037219 */ /* 0x000fc800000006ff */
[----:B------:R-:W-:-:S05]  /*0280*/  LOP3.LUT R2, R3, R2, RZ, 0xfc, !PT ;  /* 0x0000000203027212 */ /* 0x000fca00078efcff */
[----:B------:R1:W-:Y:S04]  /*0290*/  ATOMS.OR RZ, [UR5], R2 ;  /* 0x00000002ffff798c */ /* 0x0003e8000b000005 */
[----:B------:R1:W-:Y:S01]  /*02a0*/  STS [UR4], R0 ;  /* 0x00000000ff007988 */ /* 0x0003e20008000804 */
[----:B------:R-:W-:Y:S05]  /*02b0*/  BRA `(.L_x_2) ;  /* 0x0000000000107947 */ /* 0x000fea0003800000 */
.L_x_1:
[----:B------:R-:W-:Y:S01]  /*02c0*/  IMAD.MOV.U32 R0, RZ, RZ, -0x1 ;  /* 0xffffffffff007424 */ /* 0x000fe200078e00ff */
[----:B------:R-:W-:-:S04]  /*02d0*/  MOV R2, 0x300 ;  /* 0x0000030000027802 */ /* 0x000fc80000000f00 */
[----:B------:R1:W-:Y:S03]  /*02e0*/  STS [UR4], R0 ;  /* 0x00000000ff007988 */ /* 0x0003e60008000804 */
[----:B01----:R-:W-:Y:S05]  /*02f0*/  CALL.REL.NOINC `($__internal_1_$__cuda_sm10x_tcgen05_guardrail_trap_phase_invalid_during_alloc) ;  /* 0x0000003800a07944 */ /* 0x003fea0003c00000 */
.L_x_2:
[----:B------:R-:W-:Y:S05]  /*0300*/  WARPSYNC.ALL ;  /* 0x0000000000007948 */ /* 0x000fea0003800000 */
[----:B------:R-:W-:Y:S01]  /*0310*/  NOP ;  /* 0x0000000000007918 */ /* 0x000fe20000000000 */
.L_x_0:
[----:B------:R-:W2:Y:S01]  /*0320*/  S2R R45, SR_CTAID.X ;  /* 0x00000000002d7919 */ /* 0x000ea20000002500 */
[----:B------:R-:W3:Y:S01]  /*0330*/  S2UR UR10, SR_CTAID.Y ;  /* 0x00000000000a79c3 */ /* 0x000ee20000002600 */
[----:B------:R-:W3:Y:S01]  /*0340*/  LDCU.64 UR4, c[0x0][0x3b0] ;  /* 0x00007600ff0477ac */ /* 0x000ee20008000a00 */
[----:B------:R-:W4:Y:S01]  /*0350*/  S2R R31, SR_TID.X ;  /* 0x00000000001f7919 */ /* 0x000f220000002100 */
[----:B------:R-:W-:Y:S01]  /*0360*/  UMOV UR11, 0x400 ;  /* 0x00000400000b7882 */ /* 0x000fe20000000000 */
[----:B------:R-:W1:Y:S04]  /*0370*/  LDCU.64 UR24, c[0x0][0x358] ;  /* 0x00006b00ff1877ac */ /* 0x000e680008000a00 */
[----:B------:R-:W0:Y:S08]  /*0380*/  LDC.64 R18, c[0x0][0x380] ;  /* 0x0000e000ff127b82 */ /* 0x000e300000000a00 */
[----:B------:R-:W0:Y:S08]  /*0390*/  LDC R5, c[0x0][0x3b8] ;  /* 0x0000ee00ff057b82 */ /* 0x000e300000000800 */
[----:B------:R-:W0:Y:S01]  /*03a0*/  S2UR UR6, SR_CgaCtaId ;  /* 0x00000000000679c3 */ /* 0x000e220000008800 */
[----:B---3--:R-:W-:-:S04]  /*03b0*/  UIMAD UR4, UR10, UR4, URZ ;  /* 0x000000040a0472a4 */ /* 0x008fc8000f8e02ff */
[----:B------:R-:W-:Y:S01]  /*03c0*/  USHF.L.U32 UR7, UR4, 0x1, URZ ;  /* 0x0000000104077899 */ /* 0x000fe200080006ff */
[----:B--2---:R-:W-:Y:S01]  /*03d0*/  IMAD.SHL.U32 R45, R45, 0x80, RZ ;  /* 0x000000802d2d7824 */ /* 0x004fe200078e00ff */
[----:B-1--4-:R-:W-:-:S04]  /*03e0*/  SHF.R.U32.HI R2, RZ, 0x7, R31 ;  /* 0x00000007ff027819 */ /* 0x012fc8000001161f */
[----:B------:R-:W-:Y:S02]  /*03f0*/  LOP3.LUT R44, R45, 0x7f, R31, 0xf8, !PT ;  /* 0x0000007f2d2c7812 */ /* 0x000fe400078ef81f */
[----:B------:R-:W-:-:S03]  /*0400*/  SGXT.U32 R4, R2, 0x1 ;  /* 0x000000010204781a */ /* 0x000fc60000000000 */
[----:B------:R-:W-:Y:S01]  /*0410*/  IMAD R0, R44, UR5, RZ ;  /* 0x000000052c007c24 */ /* 0x000fe2000f8e02ff */
[----:B------:R-:W-:Y:S01]  /*0420*/  UIMAD.WIDE UR4, UR4, 0x2, URZ ;  /* 0x00000002040478a5 */ /* 0x000fe2000f8e02ff */
[----:B0-----:R-:W-:Y:S02]  /*0430*/  IMAD R4, R4, R5, RZ ;  /* 0x0000000504047224 */ /* 0x001fe400078e02ff */
[C---:B------:R-:W-:Y:S02]  /*0440*/  IMAD.SHL.U32 R3, R0.reuse, 0x2, RZ ;  /* 0x0000000200037824 */ /* 0x040fe400078e00ff */
[----:B------:R-:W-:Y:S01]  /*0450*/  IMAD.HI R0, R0, 0x2, RZ ;  /* 0x0000000200007827 */ /* 0x000fe200078e02ff */
[----:B------:R-:W-:Y:S01]  /*0460*/  ULEA UR11, UR6, UR11, 0x18 ;  /* 0x0000000b060b7291 */ /* 0x000fe2000f8ec0ff */
[----:B------:R-:W-:Y:S01]  /*0470*/  BAR.SYNC.DEFER_BLOCKING 0x0 ;  /* 0x0000000000007b1d */ /* 0x000fe20000010000 */
[----:B------:R-:W-:-:S04]  /*0480*/  IADD3 R18, P0, P1, R3, UR7, R18 ;  /* 0x0000000703127c10 */ /* 0x000fc8000f91e012 */
[----:B------:R-:W-:Y:S01]  /*0490*/  IADD3.X R19, PT, PT, R0, UR5, R19, P0, P1 ;  /* 0x0000000500137c10 */ /* 0x000fe200087e2413 */
[C---:B------:R-:W-:Y:S01]  /*04a0*/  IMAD R0, R5.reuse, 0x2, R4 ;  /* 0x0000000205007824 */ /* 0x040fe200078e0204 */
[CC--:B------:R-:W-:Y:S01]  /*04b0*/  LEA R2, P0, R4.reuse, R18.reuse, 0x1 ;  /* 0x0000001204027211 */ /* 0x0c0fe200078008ff */
[----:B------:R-:W0:Y:S02]  /*04c0*/  LDCU UR4, c[0x0][0x3c8] ;  /* 0x00007900ff0477ac */ /* 0x000e240008000800 */
[C---:B------:R-:W-:Y:S01]  /*04d0*/  IMAD R6, R5.reuse, 0x2, R0 ;  /* 0x0000000205067824 */ /* 0x040fe200078e0200 */
[----:B------:R-:W-:Y:S02]  /*04e0*/  LEA.HI.X.SX32 R3, R4, R19, 0x1, P0 ;  /* 0x0000001304037211 */ /* 0x000fe400000f0eff */
[-C--:B------:R-:W-:Y:S01]  /*04f0*/  LEA R10, P1, R0, R18.reuse, 0x1 ;  /* 0x00000012000a7211 */ /* 0x080fe200078208ff */
[----:B------:R-:W-:Y:S01]  /*0500*/  IMAD R4, R5, 0x2, R6 ;  /* 0x0000000205047824 */ /* 0x000fe200078e0206 */
[----:B------:R-:W-:-:S02]  /*0510*/  LEA R12, P0, R6, R18, 0x1 ;  /* 0x00000012060c7211 */ /* 0x000fc400078008ff */
[-C--:B------:R-:W-:Y:S01]  /*0520*/  LEA.HI.X.SX32 R11, R0, R19.reuse, 0x1, P1 ;  /* 0x00000013000b7211 */ /* 0x080fe200008f0eff */
[C---:B------:R-:W-:Y:S01]  /*0530*/  IMAD R8, R5.reuse, 0x2, R4 ;  /* 0x0000000205087824 */ /* 0x040fe200078e0204 */
[----:B------:R-:W1:Y:S01]  /*0540*/  LDS R27, [UR11] ;  /* 0x0000000bff1b7984 */ /* 0x000e620008000800 */
[----:B------:R-:W-:Y:S01]  /*0550*/  BAR.SYNC.DEFER_BLOCKING 0x0 ;  /* 0x0000000000007b1d */ /* 0x000fe20000010000 */
[-C--:B------:R-:W-:Y:S02]  /*0560*/  LEA R14, P1, R4, R18.reuse, 0x1 ;  /* 0x00000012040e7211 */ /* 0x080fe400078208ff */
[-C--:B------:R-:W-:Y:S02]  /*0570*/  LEA.HI.X.SX32 R13, R6, R19.reuse, 0x1, P0 ;  /* 0x00000013060d7211 */ /* 0x080fe400000f0eff */
[----:B------:R-:W-:Y:S01]  /*0580*/  LEA.HI.X.SX32 R15, R4, R19, 0x1, P1 ;  /* 0x00000013040f7211 */ /* 0x000fe200008f0eff */
[----:B------:R-:W-:Y:S01]  /*0590*/  IMAD R4, R5, 0x2, R8 ;  /* 0x0000000205047824 */ /* 0x000fe200078e0208 */
[----:B------:R-:W-:-:S04]  /*05a0*/  LEA R20, P0, R8, R18, 0x1 ;  /* 0x0000001208147211 */ /* 0x000fc800078008ff */
[----:B------:R-:W-:Y:S01]  /*05b0*/  LEA.HI.X.SX32 R21, R8, R19, 0x1, P0 ;  /* 0x0000001308157211 */ /* 0x000fe200000f0eff */
[----:B------:R-:W-:Y:S01]  /*05c0*/  IMAD R16, R5, 0x2, R4 ;  /* 0x0000000205107824 */ /* 0x000fe200078e0204 */
[----:B------:R-:W-:-:S04]  /*05d0*/  LEA R24, P0, R4, R18, 0x1 ;  /* 0x0000001204187211 */ /* 0x000fc800078008ff */
[----:B------:R-:W-:Y:S01]  /*05e0*/  LEA.HI.X.SX32 R25, R4, R19, 0x1, P0 ;  /* 0x0000001304197211 */ /* 0x000fe200000f0eff */
[----:B------:R-:W-:Y:S01]  /*05f0*/  IMAD R4, R5, 0x2, R16 ;  /* 0x0000000205047824 */ /* 0x000fe200078e0210 */
[----:B------:R-:W-:-:S03]  /*0600*/  LEA R28, P0, R16, R18, 0x1 ;  /* 0x00000012101c7211 */ /* 0x000fc600078008ff */
[----:B------:R-:W-:Y:S01]  /*0610*/  IMAD R22, R5, 0x2, R4 ;  /* 0x0000000205167824 */ /* 0x000fe200078e0204 */
[----:B------:R2:W5:Y:S01]  /*0620*/  LDG.E.U16 R0, desc[UR24][R2.64] ;  /* 0x0000001802007981 */ /* 0x000562000c1e1500 */
[----:B------:R-:W-:-:S03]  /*0630*/  LEA.HI.X.SX32 R29, R16, R19, 0x1, P0 ;  /* 0x00000013101d7211 */ /* 0x000fc600000f0eff */
[-C--:B------:R-:W-:Y:S01]  /*0640*/  LEA R16, P0, R22, R18.reuse, 0x1 ;  /* 0x0000001216107211 */ /* 0x080fe200078008ff */
[----:B------:R3:W5:Y:S04]  /*0650*/  LDG.E.U16 R9, desc[UR24][R20.64] ;  /* 0x0000001814097981 */ /* 0x000768000c1e1500 */
[----:B------:R-:W5:Y:S01]  /*0660*/  LDG.E.U16 R6, desc[UR24][R10.64] ;  /* 0x000000180a067981 */ /* 0x000f62000c1e1500 */
[----:B--2---:R-:W-:-:S03]  /*0670*/  LEA R2, P1, R4, R18, 0x1 ;  /* 0x0000001204027211 */ /* 0x004fc600078208ff */
[----:B------:R-:W5:Y:S01]  /*0680*/  LDG.E.U16 R7, desc[UR24][R12.64] ;  /* 0x000000180c077981 */ /* 0x000f62000c1e1500 */
[-C--:B------:R-:W-:Y:S01]  /*0690*/  LEA.HI.X.SX32 R3, R4, R19.reuse, 0x1, P1 ;  /* 0x0000001304037211 */ /* 0x080fe200008f0eff */
[C---:B------:R-:W-:Y:S01]  /*06a0*/  IMAD R4, R5.reuse, 0x2, R22 ;  /* 0x0000000205047824 */ /* 0x040fe200078e0216 */
[-C--:B------:R-:W-:Y:S01]  /*06b0*/  LEA.HI.X.SX32 R17, R22, R19.reuse, 0x1, P0 ;  /* 0x0000001316117211 */ /* 0x080fe200000f0eff */
[----:B------:R-:W5:Y:S02]  /*06c0*/  LDG.E.U16 R8, desc[UR24][R14.64] ;  /* 0x000000180e087981 */ /* 0x000f64000c1e1500 */
[C---:B---3--:R-:W-:Y:S01]  /*06d0*/  IMAD R20, R5.reuse, 0x2, R4 ;  /* 0x0000000205147824 */ /* 0x048fe200078e0204 */
[CC--:B------:R-:W-:Y:S01]  /*06e0*/  LEA R22, P0, R4.reuse, R18.reuse, 0x1 ;  /* 0x0000001204167211 */ /* 0x0c0fe200078008ff */
[----:B------:R2:W5:Y:S03]  /*06f0*/  LDG.E.U16 R10, desc[UR24][R24.64] ;  /* 0x00000018180a7981 */ /* 0x000566000c1e1500 */
[-C--:B------:R-:W-:Y:S01]  /*0700*/  LEA.HI.X.SX32 R23, R4, R19.reuse, 0x1, P0 ;  /* 0x0000001304177211 */ /* 0x080fe200000f0eff */
[C---:B------:R-:W-:Y:S01]  /*0710*/  IMAD R4, R5.reuse, 0x2, R20 ;  /* 0x0000000205047824 */ /* 0x040fe200078e0214 */
[----:B------:R-:W5:Y:S04]  /*0720*/  LDG.E.U16 R11, desc[UR24][R28.64] ;  /* 0x000000181c0b7981 */ /* 0x000f68000c1e1500 */
[----:B------:R3:W5:Y:S01]  /*0730*/  LDG.E.U16 R14, desc[UR24][R2.64] ;  /* 0x00000018020e7981 */ /* 0x000762000c1e1500 */
[-C--:B--2---:R-:W-:Y:S01]  /*0740*/  LEA R24, P0, R20, R18.reuse, 0x1 ;  /* 0x0000001214187211 */ /* 0x084fe200078008ff */
[----:B------:R-:W-:Y:S01]  /*0750*/  IMAD R26, R5, 0x2, R4 ;  /* 0x00000002051a7824 */ /* 0x000fe200078e0204 */
[----:B------:R-:W-:Y:S01]  /*0760*/  LEA R12, P1, R4, R18, 0x1 ;  /* 0x00000012040c7211 */ /* 0x000fe200078208ff */
[----:B------:R-:W5:Y:S01]  /*0770*/  LDG.E.U16 R15, desc[UR24][R16.64] ;  /* 0x00000018100f7981 */ /* 0x000f62000c1e1500 */
[----:B------:R-:W-:-:S03]  /*0780*/  LEA.HI.X.SX32 R25, R20, R19, 0x1, P0 ;  /* 0x0000001314197211 */ /* 0x000fc600000f0eff */
[----:B------:R2:W5:Y:S01]  /*0790*/  LDG.E.U16 R20, desc[UR24][R22.64] ;  /* 0x0000001816147981 */ /* 0x000562000c1e1500 */
[-C--:B------:R-:W-:Y:S02]  /*07a0*/  LEA.HI.X.SX32 R13, R4, R19.reuse, 0x1, P1 ;  /* 0x00000013040d7211 */ /* 0x080fe400008f0eff */
[CC--:B---3--:R-:W-:Y:S01]  /*07b0*/  LEA R2, P0, R26.reuse, R18.reuse, 0x1 ;  /* 0x000000121a027211 */ /* 0x0c8fe200078008ff */
[C---:B------:R-:W-:Y:S01]  /*07c0*/  IMAD R28, R5.reuse, 0x2, R26 ;  /* 0x00000002051c7824 */ /* 0x040fe200078e021a */
[----:B------:R3:W5:Y:S01]  /*07d0*/  LDG.E.U16 R21, desc[UR24][R24.64] ;  /* 0x0000001818157981 */ /* 0x000762000c1e1500 */
[----:B--2---:R-:W2:Y:S01]  /*07e0*/  LDC.64 R22, c[0x0][0x3c0] ;  /* 0x0000f000ff167b82 */ /* 0x004ea20000000a00 */
[----:B------:R-:W-:Y:S02]  /*07f0*/  LEA.HI.X.SX32 R3, R26, R19, 0x1, P0 ;  /* 0x000000131a037211 */ /* 0x000fe400000f0eff */
[----:B------:R4:W5:Y:S01]  /*0800*/  LDG.E.U16 R26, desc[UR24][R12.64] ;  /* 0x000000180c1a7981 */ /* 0x000962000c1e1500 */
[----:B------:R-:W-:Y:S01]  /*0810*/  IMAD R30, R5, 0x2, R28 ;  /* 0x00000002051e7824 */ /* 0x000fe200078e021c */
[----:B------:R-:W-:-:S02]  /*0820*/  LEA R4, P0, R28, R18, 0x1 ;  /* 0x000000121c047211 */ /* 0x000fc400078008ff */
[----:B---3--:R-:W-:Y:S01]  /*0830*/  LOP3.LUT R24, R31, 0x1f, RZ, 0xc0, !PT ;  /* 0x0000001f1f187812 */ /* 0x008fe200078ec0ff */
[----:B------:R3:W5:Y:S01]  /*0840*/  LDG.E.U16 R2, desc[UR24][R2.64] ;  /* 0x0000001802027981 */ /* 0x000762000c1e1500 */
[----:B----4-:R-:W4:Y:S01]  /*0850*/  LDC.64 R12, c[0x0][0x388] ;  /* 0x0000e200ff0c7b82 */ /* 0x010f220000000a00 */
[----:B------:R-:W-:Y:S01]  /*0860*/  IMAD R29, R5, 0x2, R30 ;  /* 0x00000002051d7824 */ /* 0x000fe200078e021e */
[-C--:B------:R-:W-:Y:S02]  /*0870*/  LEA R16, P1, R30, R18.reuse, 0x1 ;  /* 0x000000121e107211 */ /* 0x080fe400078208ff */
[-C--:B------:R-:W-:Y:S02]  /*0880*/  LEA.HI.X.SX32 R5, R28, R19.reuse, 0x1, P0 ;  /* 0x000000131c057211 */ /* 0x080fe400000f0eff */
[C---:B------:R-:W-:Y:S02]  /*0890*/  LEA R18, P0, R29.reuse, R18, 0x1 ;  /* 0x000000121d127211 */ /* 0x040fe400078008ff */
[--C-:B------:R-:W-:Y:S01]  /*08a0*/  SHF.R.U32.HI R28, RZ, 0x5, R31.reuse ;  /* 0x00000005ff1c7819 */ /* 0x100fe2000001161f */
[----:B0-----:R-:W-:Y:S01]  /*08b0*/  IMAD R24, R24, UR4, RZ ;  /* 0x0000000418187c24 */ /* 0x001fe2000f8e02ff */
[-C--:B------:R-:W-:Y:S01]  /*08c0*/  LEA.HI.X.SX32 R17, R30, R19.reuse, 0x1, P1 ;  /* 0x000000131e117211 */ /* 0x080fe200008f0eff */
[----:B--2---:R-:W-:Y:S01]  /*08d0*/  IMAD R22, R22, UR10, RZ ;  /* 0x0000000a16167c24 */ /* 0x004fe2000f8e02ff */
[----:B---3--:R-:W-:Y:S01]  /*08e0*/  SHF.R.S32.HI R3, RZ, 0x7, R31 ;  /* 0x00000007ff037819 */ /* 0x008fe2000001141f */
[----:B------:R0:W5:Y:S01]  /*08f0*/  LDG.E.U16 R4, desc[UR24][R4.64] ;  /* 0x0000001804047981 */ /* 0x000162000c1e1500 */
[----:B------:R-:W-:-:S02]  /*0900*/  LEA.HI.X.SX32 R19, R29, R19, 0x1, P0 ;  /* 0x000000131d137211 */ /* 0x000fc400000f0eff */
[----:B------:R-:W-:Y:S01]  /*0910*/  SGXT.U32 R28, R28, 0x3 ;  /* 0x000000031c1c781a */ /* 0x000fe20000000000 */
[----:B------:R2:W5:Y:S01]  /*0920*/  LDG.E.U16 R16, desc[UR24][R16.64] ;  /* 0x0000001810107981 */ /* 0x000562000c1e1500 */
[----:B------:R-:W-:Y:S01]  /*0930*/  SGXT R3, R3, 0x1 ;  /* 0x000000010303781a */ /* 0x000fe20000000200 */
[C---:B------:R-:W-:Y:S01]  /*0940*/  IMAD.SHL.U32 R38, R31.reuse, 0x2, RZ ;  /* 0x000000021f267824 */ /* 0x040fe200078e00ff */
[----:B------:R-:W-:Y:S01]  /*0950*/  ISETP.GE.U32.AND P2, PT, R31, 0x20, PT ;  /* 0x000000201f00780c */ /* 0x000fe20003f46070 */
[----:B------:R3:W5:Y:S01]  /*0960*/  LDG.E.U16 R18, desc[UR24][R18.64] ;  /* 0x0000001812127981 */ /* 0x000762000c1e1500 */
[----:B0-----:R-:W-:Y:S02]  /*0970*/  IMAD.SHL.U32 R5, R22, 0x2, RZ ;  /* 0x0000000216057824 */ /* 0x001fe400078e00ff */
[----:B------:R-:W-:Y:S02]  /*0980*/  IMAD R28, R28, R23, RZ ;  /* 0x000000171c1c7224 */ /* 0x000fe400078e02ff */
[C---:B--2---:R-:W-:Y:S01]  /*0990*/  IMAD.SHL.U32 R17, R24.reuse, 0x2, RZ ;  /* 0x0000000218117824 */ /* 0x044fe200078e00ff */
[----:B---3--:R-:W-:Y:S01]  /*09a0*/  LOP3.LUT R19, R3, 0x90, RZ, 0xc0, !PT ;  /* 0x0000009003137812 */ /* 0x008fe200078ec0ff */
[----:B------:R-:W-:-:S03]  /*09b0*/  IMAD.HI R24, R24, 0x2, RZ ;  /* 0x0000000218187827 */ /* 0x000fc600078e02ff */
[----:B----4-:R-:W-:Y:S02]  /*09c0*/  IADD3 R17, P0, P1, R17, R12, R5 ;  /* 0x0000000c11117210 */ /* 0x010fe4000791e005 */
[----:B------:R-:W-:Y:S01]  /*09d0*/  LOP3.LUT R3, R31, 0x40, RZ, 0xc0, !PT ;  /* 0x000000401f037812 */ /* 0x000fe200078ec0ff */
[----:B------:R-:W-:Y:S01]  /*09e0*/  IMAD.HI R22, R22, 0x2, RZ ;  /* 0x0000000216167827 */ /* 0x000fe200078e02ff */
[----:B------:R-:W-:-:S03]  /*09f0*/  LOP3.LUT R12, R19, 0x7e, R38, 0x78, !PT ;  /* 0x0000007e130c7812 */ /* 0x000fc600078e7826 */
[----:B------:R-:W-:Y:S01]  /*0a00*/  IMAD R5, R23, 0x8, R28 ;  /* 0x0000000817057824 */ /* 0x000fe200078e021c */
[----:B------:R-:W-:Y:S01]  /*0a10*/  SHF.R.U32.HI R25, RZ, 0x5, R31 ;  /* 0x00000005ff197819 */ /* 0x000fe2000001161f */
[----:B------:R-:W-:Y:S01]  /*0a20*/  IMAD R12, R3, 0x40, R12 ;  /* 0x00000040030c7824 */ /* 0x000fe200078e020c */
[----:B------:R-:W-:Y:S02]  /*0a30*/  IADD3.X R13, PT, PT, R24, R13, R22, P0, P1 ;  /* 0x0000000d180d7210 */ /* 0x000fe400007e2416 */
[-C--:B------:R-:W-:Y:S02]  /*0a40*/  LEA R34, P1, R5, R17.reuse, 0x1 ;  /* 0x0000001105227211 */ /* 0x080fe400078208ff */
[----:B------:R-:W-:Y:S02]  /*0a50*/  LEA R36, P0, R28, R17, 0x1 ;  /* 0x000000111c247211 */ /* 0x000fe400078008ff */
[----:B------:R-:W-:Y:S02]  /*0a60*/  R2UR UR20, R25 ;  /* 0x00000000191472ca */ /* 0x000fe400000e0000 */
[----:B-1----:R-:W-:-:S02]  /*0a70*/  R2UR UR27, R27 ;  /* 0x000000001b1b72ca */ /* 0x002fc400000e0000 */
[-C--:B------:R-:W-:Y:S02]  /*0a80*/  LEA.HI.X.SX32 R35, R5, R13.reuse, 0x1, P1 ;  /* 0x0000000d05237211 */ /* 0x080fe400008f0eff */
[----:B------:R-:W-:Y:S02]  /*0a90*/  LEA.HI.X.SX32 R37, R28, R13, 0x1, P0 ;  /* 0x0000000d1c257211 */ /* 0x000fe400000f0eff */
[----:B------:R-:W-:Y:S01]  /*0aa0*/  LOP3.LUT R5, R12, 0x20, RZ, 0x3c, !PT ;  /* 0x000000200c057812 */ /* 0x000fe200078e3cff */
[----:B------:R-:W-:Y:S08]  /*0ab0*/  @P2 BRA `(.L_x_5) ;  /* 0x0000000000182947 */ /* 0x000ff00003800000 */
[----:B------:R-:W-:Y:S01]  /*0ac0*/  ELECT P0, URZ, PT ;  /* 0x0000000000ff782f */ /* 0x000fe20003800000 */
[----:B------:R-:W-:Y:S01]  /*0ad0*/  IMAD.MOV.U32 R13, RZ, RZ, 0x1 ;  /* 0x00000001ff0d7424 */ /* 0x000fe200078e00ff */
[----:B------:R-:W-:Y:S01]  /*0ae0*/  UMOV UR4, 0x40 ;  /* 0x0000004000047882 */ /* 0x000fe20000000000 */
[----:B------:R-:W-:Y:S01]  /*0af0*/  UVIRTCOUNT.DEALLOC.SMPOOL 0x80 ;  /* 0x000000800000784c */ /* 0x000fe20000000000 */
[----:B------:R-:W-:-:S09]  /*0b00*/  ULEA UR4, UR6, UR4, 0x18 ;  /* 0x0000000406047291 */ /* 0x000fd2000f8ec0ff */
[----:B------:R0:W-:Y:S03]  /*0b10*/  @P0 STS.U8 [UR4], R13 ;  /* 0x0000000dff000988 */ /* 0x0001e60008000004 */
.L_x_5:
[----:B------:R-:W-:Y:S01]  /*0b20*/  USHF.L.U32 UR4, UR20, 0x15, URZ ;  /* 0x0000001514047899 */ /* 0x000fe200080006ff */
[----:B-----5:R1:W-:Y:S01]  /*0b30*/  STS.U16 [R12+UR11+0x400], R9 ;  /* 0x000400090c007988 */ /* 0x0203e2000800040b */
[----:B------:R-:W-:Y:S01]  /*0b40*/  USHF.L.U32 UR5, UR20, 0x2, URZ ;  /* 0x0000000214057899 */ /* 0x000fe200080006ff */
[C---:B------:R-:W-:Y:S01]  /*0b50*/  LOP3.LUT R22, R12.reuse, 0x40, RZ, 0x3c, !PT ;  /* 0x000000400c167812 */ /* 0x040fe200078e3cff */
[----:B------:R-:W-:Y:S01]  /*0b60*/  ULOP3.LUT UR18, UR4, 0x600000, URZ, 0xc0, !UPT ;  /* 0x0060000004127892 */ /* 0x000fe2000f8ec0ff */
[----:B------:R-:W-:Y:S01]  /*0b70*/  LOP3.LUT P1, RZ, R31, 0xff, RZ, 0xc0, !PT ;  /* 0x000000ff1fff7812 */ /* 0x000fe2000782c0ff */
[----:B------:R-:W-:Y:S01]  /*0b80*/  ULOP3.LUT UR19, UR5, 0x10, URZ, 0xc0, !UPT ;  /* 0x0000001005137892 */ /* 0x000fe2000f8ec0ff */
[----:B------:R-:W-:Y:S01]  /*0b90*/  STS.U16 [R12+UR11], R0 ;  /* 0x000000000c007988 */ /* 0x000fe2000800040b */
[----:B------:R-:W-:Y:S01]  /*0ba0*/  UMOV UR6, 0x1 ;  /* 0x0000000100067882 */ /* 0x000fe20000000000 */
[----:B0-----:R-:W-:Y:S01]  /*0bb0*/  VIADD R13, R45, 0x80 ;  /* 0x000000802d0d7836 */ /* 0x001fe20000000000 */
[----:B------:R-:W-:Y:S01]  /*0bc0*/  UIADD3 UR32, UPT, UPT, UR19, UR18, UR27 ;  /* 0x0000001213207290 */ /* 0x000fe2000fffe01b */
[----:B-1----:R-:W-:Y:S01]  /*0bd0*/  LOP3.LUT R9, R12, 0x60, RZ, 0x3c, !PT ;  /* 0x000000600c097812 */ /* 0x002fe200078e3cff */
[----:B------:R-:W-:Y:S01]  /*0be0*/  STS.U16 [R12+UR11+0x800], R15 ;  /* 0x0008000f0c007988 */ /* 0x000fe2000800040b */
[----:B------:R-:W0:Y:S01]  /*0bf0*/  LDCU.64 UR8, c[0x0][0x3d0] ;  /* 0x00007a00ff0877ac */ /* 0x000e220008000a00 */
[----:B------:R-:W-:-:S02]  /*0c00*/  ISETP.GT.AND P0, PT, R13, RZ, PT ;  /* 0x000000ff0d00720c */ /* 0x000fc40003f04270 */
[----:B------:R1:W-:Y:S02]  /*0c10*/  STS.U16 [R12+UR11+0xc00], R2 ;  /* 0x000c00020c007988 */ /* 0x0003e4000800040b */
[----:B------:R-:W-:Y:S01]  /*0c20*/  VOTEU.ALL UP0, P1 ;  /* 0x0000000000ff7886 */ /* 0x000fe20000800000 */
[----:B------:R-:W-:Y:S01]  /*0c30*/  VOTEU.ALL UP1, P1 ;  /* 0x0000000000ff7886 */ /* 0x000fe20000820000 */
[----:B------:R-:W-:Y:S03]  /*0c40*/  STS.U16 [R5+UR11+0x100], R6 ;  /* 0x0001000605007988 */ /* 0x000fe6000800040b */
[----:B------:R-:W-:-:S04]  /*0c50*/  @!UP0 UIADD3 UR4, UPT, UPT, -UR6, 0x100000, URZ ;  /* 0x0010000006048890 */ /* 0x000fc8000fffe1ff */
[----:B------:R-:W-:Y:S02]  /*0c60*/  @!UP0 USHF.L.U32 UR5, UR4, 0xb, URZ ;  /* 0x0000000b04058899 */ /* 0x000fe400080006ff */
[----:B------:R-:W-:Y:S01]  /*0c70*/  @!UP0 USHF.L.U32 UR4, UR4, 0x1, URZ ;  /* 0x0000000104048899 */ /* 0x000fe200080006ff */
[----:B------:R-:W-:Y:S01]  /*0c80*/  STS.U16 [R5+UR11+0x500], R10 ;  /* 0x0005000a05007988 */ /* 0x000fe2000800040b */
[----:B-1----:R-:W-:-:S03]  /*0c90*/  PRMT R2, RZ, 0x7610, R2 ;  /* 0x00007610ff027816 */ /* 0x002fc60000000002 */
[----:B------:R-:W-:Y:S04]  /*0ca0*/  STS.U16 [R5+UR11+0x900], R20 ;  /* 0x0009001405007988 */ /* 0x000fe8000800040b */
[----:B------:R1:W-:Y:S04]  /*0cb0*/  STS.U16 [R5+UR11+0xd00], R4 ;  /* 0x000d000405007988 */ /* 0x0003e8000800040b */
[----:B------:R-:W-:Y:S04]  /*0cc0*/  STS.U16 [R22+UR11+0x200], R7 ;  /* 0x0002000716007988 */ /* 0x000fe8000800040b */
[----:B------:R-:W-:Y:S01]  /*0cd0*/  STS.U16 [R22+UR11+0x600], R11 ;  /* 0x0006000b16007988 */ /* 0x000fe2000800040b */
[----:B-1----:R-:W-:-:S03]  /*0ce0*/  PRMT R4, RZ, 0x7610, R4 ;  /* 0x00007610ff047816 */ /* 0x002fc60000000004 */
[----:B------:R-:W-:Y:S04]  /*0cf0*/  STS.U16 [R22+UR11+0xa00], R21 ;  /* 0x000a001516007988 */ /* 0x000fe8000800040b */
[----:B------:R-:W-:Y:S04]  /*0d00*/  STS.U16 [R22+UR11+0xe00], R16 ;  /* 0x000e001016007988 */ /* 0x000fe8000800040b */
[----:B------:R-:W-:Y:S04]  /*0d10*/  STS.U16 [R9+UR11+0x300], R8 ;  /* 0x0003000809007988 */ /* 0x000fe8000800040b */
[----:B------:R-:W-:Y:S04]  /*0d20*/  STS.U16 [R9+UR11+0x700], R14 ;  /* 0x0007000e09007988 */ /* 0x000fe8000800040b */
[----:B------:R1:W-:Y:S04]  /*0d30*/  STS.U16 [R9+UR11+0xb00], R26 ;  /* 0x000b001a09007988 */ /* 0x0003e8000800040b */
[----:B------:R2:W-:Y:S01]  /*0d40*/  STS.U16 [R9+UR11+0xf00], R18 ;  /* 0x000f001209007988 */ /* 0x0005e2000800040b */
[----:B------:R-:W-:Y:S01]  /*0d50*/  STTM.x16 tmem[UR32], RZ ;  /* 0x000000ff000079ed */ /* 0x000fe20008240020 */
[----:B------:R-:W3:Y:S02]  /*0d60*/  FENCE.VIEW.ASYNC.T ;  /* 0x00000000000073c6 */ /* 0x000ee40000000200 */
[----:B---3--:R-:W-:Y:S08]  /*0d70*/  BAR.SYNC.DEFER_BLOCKING 0x0 ;  /* 0x0000000000007b1d */ /* 0x008ff00000010000 */
[----:B-1----:R-:W1:Y:S01]  /*0d80*/  LDC.64 R26, c[0x0][0x390] ;  /* 0x0000e400ff1a7b82 */ /* 0x002e620000000a00 */
[----:B------:R-:W3:Y:S02]  /*0d90*/  FENCE.VIEW.ASYNC.S ;  /* 0x00000000000073c6 */ /* 0x000ee40000000000 */
[----:B---3--:R3:W4:Y:S05]  /*0da0*/  @!UP1 SYNCS.EXCH.64 URZ, [UR11+0x2c00], UR4 ;  /* 0x002c00040bff95b2 */ /* 0x00872a0008000100 */
[----:B----4-:R-:W-:Y:S06]  /*0db0*/  BAR.SYNC.DEFER_BLOCKING 0x0 ;  /* 0x0000000000007b1d */ /* 0x010fec0000010000 */
[----:B------:R-:W4:Y:S04]  /*0dc0*/  @P0 LDG.E.U16 R2, desc[UR24][R36.64] ;  /* 0x0000001824020981 */ /* 0x000f28000c1e1500 */
[----:B------:R-:W2:Y:S01]  /*0dd0*/  @P0 LDG.E.U16 R4, desc[UR24][R34.64] ;  /* 0x0000001822040981 */ /* 0x000ea2000c1e1500 */
[----:B------:R-:W-:Y:S01]  /*0de0*/  LOP3.LUT R0, R31, 0xf, RZ, 0xc0, !PT ;  /* 0x0000000f1f007812 */ /* 0x000fe200078ec0ff */
[----:B0-----:R-:W-:-:S02]  /*0df0*/  UIMAD UR8, UR10, UR8, URZ ;  /* 0x000000080a0872a4 */ /* 0x001fc4000f8e02ff */
[----:B------:R-:W-:-:S04]  /*0e00*/  @!UP0 UIADD3 UR14, UPT, UPT, -UR6, 0x100000, URZ ;  /* 0x00100000060e8890 */ /* 0x000fc8000fffe1ff */
[----:B------:R-:W-:Y:S02]  /*0e10*/  @!UP0 USHF.L.U32 UR15, UR14, 0xb, URZ ;  /* 0x0000000b0e0f8899 */ /* 0x000fe400080006ff */
[----:B------:R-:W-:Y:S01]  /*0e20*/  @!UP0 USHF.L.U32 UR14, UR14, 0x1, URZ ;  /* 0x000000010e0e8899 */ /* 0x000fe200080006ff */
[----:B------:R-:W-:Y:S01]  /*0e30*/  VOTEU.ALL UP1, P1 ;  /* 0x0000000000ff7886 */ /* 0x000fe20000820000 */
[----:B------:R-:W-:Y:S01]  /*0e40*/  SHF.R.U32.HI R13, RZ, 0x2, R31 ;  /* 0x00000002ff0d7819 */ /* 0x000fe2000001161f */
[----:B------:R-:W-:Y:S01]  /*0e50*/  IMAD R0, R0, UR9, RZ ;  /* 0x0000000900007c24 */ /* 0x000fe2000f8e02ff */
[----:B------:R-:W-:Y:S02]  /*0e60*/  USHF.L.U32 UR7, UR8, 0x1, URZ ;  /* 0x0000000108077899 */ /* 0x000fe400080006ff */
[----:B---3--:R-:W-:Y:S01]  /*0e70*/  UIMAD.WIDE UR4, UR8, 0x2, URZ ;  /* 0x00000002080478a5 */ /* 0x008fe2000f8e02ff */
[C---:B------:R-:W-:Y:S01]  /*0e80*/  IMAD.SHL.U32 R5, R0.reuse, 0x2, RZ ;  /* 0x0000000200057824 */ /* 0x040fe200078e00ff */
[----:B------:R-:W-:Y:S01]  /*0e90*/  UIADD3 UR12, UPT, UPT, UR27, 0x20, URZ ;  /* 0x000000201b0c7890 */ /* 0x000fe2000fffe0ff */
[----:B------:R-:W-:Y:S01]  /*0ea0*/  IMAD.HI R12, R0, 0x2, RZ ;  /* 0x00000002000c7827 */ /* 0x000fe200078e02ff */
[----:B------:R-:W-:Y:S01]  /*0eb0*/  LOP3.LUT R0, R31, 0xff, RZ, 0xc0, !PT ;  /* 0x000000ff1f007812 */ /* 0x000fe200078ec0ff */
[----:B------:R-:W-:Y:S01]  /*0ec0*/  VOTEU.ALL UP2, P1 ;  /* 0x0000000000ff7886 */ /* 0x000fe20000840000 */
[----:B-1----:R-:W-:Y:S01]  /*0ed0*/  IADD3 R26, P2, P3, R5, UR7, R26 ;  /* 0x00000007051a7c10 */ /* 0x002fe2000fb5e01a */
[----:B------:R-:W-:Y:S01]  /*0ee0*/  UIADD3 UR13, UPT, UPT, UR18, UR12, URZ ;  /* 0x0000000c120d7290 */ /* 0x000fe2000fffe0ff */
[----:B------:R-:W-:Y:S01]  /*0ef0*/  SHF.L.U32 R0, R0, 0x1, RZ ;  /* 0x0000000100007819 */ /* 0x000fe200000006ff */
[----:B------:R0:W1:Y:S01]  /*0f00*/  @!UP1 SYNCS.EXCH.64 URZ, [UR11+0x2c08], UR14 ;  /* 0x002c080e0bff95b2 */ /* 0x0000620008000100 */
[----:B------:R-:W-:Y:S01]  /*0f10*/  IADD3.X R12, PT, PT, R12, UR5, R27, P2, P3 ;  /* 0x000000050c0c7c10 */ /* 0x000fe200097e641b */
[----:B------:R-:W-:-:S02]  /*0f20*/  ULEA UR13, UR19, UR13, 0x10 ;  /* 0x0000000d130d7291 */ /* 0x000fc4000f8e80ff */
[----:B------:R-:W-:-:S04]  /*0f30*/  @!UP0 UIADD3 UR4, UPT, UPT, -UR6, 0x100000, URZ ;  /* 0x0010000006048890 */ /* 0x000fc8000fffe1ff */
[----:B------:R-:W-:Y:S02]  /*0f40*/  @!UP0 USHF.L.U32 UR5, UR4, 0xb, URZ ;  /* 0x0000000b04058899 */ /* 0x000fe400080006ff */
[----:B------:R-:W-:Y:S02]  /*0f50*/  @!UP0 USHF.L.U32 UR4, UR4, 0x1, URZ ;  /* 0x0000000104048899 */ /* 0x000fe400080006ff */
[----:B------:R-:W-:Y:S01]  /*0f60*/  UIADD3 UR8, UPT, UPT, UR11, 0x2400, URZ ;  /* 0x000024000b087890 */ /* 0x000fe2000fffe0ff */
[----:B------:R-:W-:Y:S02]  /*0f70*/  ISETP.EQ.U32.AND P2, PT, RZ, UR20, P0 ;  /* 0x00000014ff007c0c */ /* 0x000fe40008742070 */
[----:B------:R-:W-:-:S05]  /*0f80*/  LOP3.LUT R39, R0, 0x30, R13, 0x78, !PT ;  /* 0x0000003000277812 */ /* 0x000fca00078e780d */
[----:B----4-:R0:W-:Y:S04]  /*0f90*/  STS.U16 [R39+UR11+0x2000], R2 ;  /* 0x0020000227007988 */ /* 0x0101e8000800040b */
[----:B--2---:R0:W-:Y:S01]  /*0fa0*/  STS.U16 [R39+UR11+0x2200], R4 ;  /* 0x0022000427007988 */ /* 0x0041e2000800040b */
[----:B-1----:R1:W-:Y:S06]  /*0fb0*/  MEMBAR.ALL.CTA ;  /* 0x0000000000007992 */ /* 0x0023ec0000008000 */
[----:B-1----:R-:W-:Y:S04]  /*0fc0*/  FENCE.VIEW.ASYNC.S ;  /* 0x00000000000073c6 */ /* 0x002fe80000000000 */
[----:B------:R-:W1:Y:S02]  /*0fd0*/  FENCE.VIEW.ASYNC.S ;  /* 0x00000000000073c6 */ /* 0x000e640000000000 */
[----:B-1----:R0:W1:Y:S02]  /*0fe0*/  @!UP2 SYNCS.EXCH.64 URZ, [UR11+0x2400], UR4 ;  /* 0x002400040bffa5b2 */ /* 0x0020640008000100 */
[----:B-1----:R-:W-:Y:S06]  /*0ff0*/  BAR.SYNC.DEFER_BLOCKING 0x0 ;  /* 0x0000000000007b1d */ /* 0x002fec0000010000 */
[----:B0-----:R-:W-:Y:S05]  /*1000*/  @!P2 BRA `(.L_x_6) ;  /* 0x000000000068a947 */ /* 0x001fea0003800000 */
[----:B------:R-:W-:Y:S02]  /*1010*/  UIADD3 UR4, UPT, UPT, UR11, 0x2000, URZ ;  /* 0x000020000b047890 */ /* 0x000fe4000fffe0ff */
[----:B------:R-:W-:Y:S02]  /*1020*/  USHF.R.U32.HI UR5, URZ, 0x4, UR11 ;  /* 0x00000004ff057899 */ /* 0x000fe4000801160b */
[----:B------:R-:W-:Y:S02]  /*1030*/  USHF.R.U32.HI UR6, URZ, 0x4, UR4 ;  /* 0x00000004ff067899 */ /* 0x000fe40008011604 */
[----:B------:R-:W-:Y:S02]  /*1040*/  USGXT.U32 UR4, UR5, 0xe ;  /* 0x0000000e0504789a */ /* 0x000fe40008000000 */
[----:B------:R-:W-:Y:S01]  /*1050*/  USGXT.U32 UR6, UR6, 0xe ;  /* 0x0000000e0606789a */ /* 0x000fe20008000000 */
[----:B------:R-:W-:Y:S01]  /*1060*/  UMOV UR14, 0x1000080 ;  /* 0x01000080000e7882 */ /* 0x000fe20000000000 */
[----:B------:R-:W-:Y:S01]  /*1070*/  UMOV UR15, 0x40004040 ;  /* 0x40004040000f7882 */ /* 0x000fe20000000000 */
[----:B------:R-:W-:Y:S01]  /*1080*/  UMOV UR16, 0xfffffffe ;  /* 0xfffffffe00107882 */ /* 0x000fe20000000000 */
[----:B------:R-:W-:Y:S01]  /*1090*/  UMOV UR17, 0x7fffbfdf ;  /* 0x7fffbfdf00117882 */ /* 0x000fe20000000000 */
[----:B------:R-:W-:Y:S01]  /*10a0*/  UMOV UR5, URZ ;  /* 0x000000ff00057c82 */ /* 0x000fe20008000000 */
[----:B------:R-:W-:Y:S01]  /*10b0*/  UMOV UR7, URZ ;  /* 0x000000ff00077c82 */ /* 0x000fe20008000000 */
[----:B------:R-:W-:-:S02]  /*10c0*/  ULOP3.LUT UR22, UR4, 0x1000000, URZ, 0xfc, !UPT ;  /* 0x0100000004167892 */ /* 0x000fc4000f8efcff */
[----:B------:R-:W-:Y:S02]  /*10d0*/  UIADD3.64 UR14, UPT, UPT, UR4, UR14, URZ ;  /* 0x0000000e040e7297 */ /* 0x000fe4000fffe0ff */
[----:B------:R-:W-:Y:S01]  /*10e0*/  UIADD3.64 UR16, UPT, UPT, UR6, -UR16, URZ ;  /* 0x8000001006107297 */ /* 0x000fe2000fffe0ff */
[----:B------:R-:W-:Y:S01]  /*10f0*/  UMOV UR28, 0x0 ;  /* 0x00000000001c7882 */ /* 0x000fe20000000000 */
[----:B------:R-:W-:Y:S01]  /*1100*/  UMOV UR29, 0x8048010 ;  /* 0x08048010001d7882 */ /* 0x000fe20000000000 */
[----:B------:R-:W-:Y:S01]  /*1110*/  UMOV UR4, UR8 ;  /* 0x0000000800047c82 */ /* 0x000fe20008000000 */
[----:B------:R-:W-:Y:S01]  /*1120*/  UMOV UR23, 0x40004040 ;  /* 0x4000404000177882 */ /* 0x000fe20000000000 */
[----:B------:R-:W-:Y:S01]  /*1130*/  UMOV UR7, 0x80004020 ;  /* 0x8000402000077882 */ /* 0x000fe20000000000 */
[----:B------:R-:W-:Y:S01]  /*1140*/  UMOV UR30, 0x0 ;  /* 0x00000000001e7882 */ /* 0x000fe20000000000 */
[----:B------:R-:W-:Y:S01]  /*1150*/  UMOV UR31, 0x8048010 ;  /* 0x08048010001f7882 */ /* 0x000fe20000000000 */
[----:B------:R-:W-:Y:S01]  /*1160*/  UMOV UR4, UR4 ;  /* 0x0000000400047c82 */ /* 0x000fe20008000000 */
[----:B------:R0:W-:Y:S01]  /*1170*/  UTCHMMA gdesc[UR22], gdesc[UR6], tmem[UR12], tmem[UR28], idesc[UR29], !UPT ;  /* 0x00ff1c06160075ea */ /* 0x0001e2000f80000c */
[----:B------:R0:W-:Y:S01]  /*1180*/  UTCHMMA gdesc[UR14], gdesc[UR16], tmem[UR12], tmem[UR30], idesc[UR31], UPT ;  /* 0x00ff1e100e0075ea */ /* 0x0001e2000b80000c */
[----:B------:R0:W-:Y:S01]  /*1190*/  UTCBAR [UR4], URZ ;  /* 0x000000ff040073e9 */ /* 0x0001e200080000ff */
[----:B------:R-:W-:Y:S01]  /*11a0*/  NOP ;  /* 0x0000000000007918 */ /* 0x000fe20000000000 */
.L_x_6:
[----:B------:R-:W-:Y:S05]  /*11b0*/  @!P0 BRA `(.L_x_7) ;  /* 0x0000000000088947 */ /* 0x000fea0003800000 */
[----:B------:R-:W1:Y:S02]  /*11c0*/  SYNCS.PHASECHK.TRANS64.TRYWAIT P3, [UR11+0x2400], RZ ;  /* 0x002400ffff0075a7 */ /* 0x000e64000806110b */
[----:B-1----:R-:W-:Y:S05]  /*11d0*/  @!P3 BRA `(.L_x_8) ;  /* 0x0000002800acb947 */ /* 0x002fea0003800000 */
.L_x_7:
[----:B------:R-:W1:Y:S01]  /*11e0*/  S2R R20, SR_TID.X ;  /* 0x0000000000147919 */ /* 0x000e620000002100 */
[----:B0-----:R-:W0:Y:S01]  /*11f0*/  LDCU UR4, c[0x0][0x3a8] ;  /* 0x00007500ff0477ac */ /* 0x001e220008000800 */
[----:B------:R-:W2:Y:S01]  /*1200*/  LDC R18, c[0x0][0x3d8] ;  /* 0x0000f600ff127b82 */ /* 0x000ea20000000800 */
[----:B------:R-:W-:-:S07]  /*1210*/  LOP3.LUT R13, R13, 0x38, RZ, 0xc0, !PT ;  /* 0x000000380d0d7812 */ /* 0x000fce00078ec0ff */
[----:B------:R-:W-:Y:S06]  /*1220*/  BAR.SYNC.DEFER_BLOCKING 0x0 ;  /* 0x0000000000007b1d */ /* 0x000fec0000010000 */
[----:B------:R-:W-:Y:S01]  /*1230*/  LDTM.16dp32bit_t0_t15.x8 R4, tmem[UR13] ;  /* 0x0000000d000479ee */ /* 0x000fe20008980000 */
[----:B------:R-:W0:Y:S01]  /*1240*/  LDTM.16dp32bit_t16_t31.x8 R4, tmem[UR13+0x8] ;  /* 0x0000080d000479ee */ /* 0x000e2200089a0000 */
[----:B------:R-:W3:Y:S01]  /*1250*/  @!P1 SYNCS.CCTL.IV [UR11+0x2400] ;  /* 0x00240000ff0099b1 */ /* 0x000ee2000800000b */
[----:B------:R-:W-:Y:S01]  /*1260*/  NOP ;  /* 0x0000000000007918 */ /* 0x000fe20000000000 */
[----:B-1----:R-:W-:-:S02]  /*1270*/  LOP3.LUT R0, R20, 0x6f, RZ, 0xc0, !PT ;  /* 0x0000006f14007812 */ /* 0x002fc400078ec0ff */
[----:B------:R-:W-:Y:S02]  /*1280*/  LOP3.LUT R15, R20, 0x80, RZ, 0xc0, !PT ;  /* 0x00000080140f7812 */ /* 0x000fe400078ec0ff */
[----:B------:R-:W-:Y:S01]  /*1290*/  SHF.R.U32.HI R43, RZ, 0x1, R20 ;  /* 0x00000001ff2b7819 */ /* 0x000fe20000011614 */
[----:B0-----:R-:W-:Y:S01]  /*12a0*/  FMUL R4, R4, UR4 ;  /* 0x0000000404047c20 */ /* 0x001fe20008400000 */
[----:B------:R-:W-:Y:S01]  /*12b0*/  LEA.HI R0, R15, R0, RZ, 0x1d ;  /* 0x000000000f007211 */ /* 0x000fe200078fe8ff */
[----:B------:R-:W-:Y:S01]  /*12c0*/  FMUL R2, R5, UR4 ;  /* 0x0000000405027c20 */ /* 0x000fe20008400000 */
[----:B------:R-:W-:Y:S01]  /*12d0*/  LOP3.LUT R43, R43, 0x8, RZ, 0xc0, !PT ;  /* 0x000000082b2b7812 */ /* 0x000fe200078ec0ff */
[----:B------:R-:W-:Y:S01]  /*12e0*/  FMUL R6, R6, UR4 ;  /* 0x0000000406067c20 */ /* 0x000fe20008400000 */
[----:B------:R-:W-:Y:S01]  /*12f0*/  FMUL R9, R9, UR4 ;  /* 0x0000000409097c20 */ /* 0x000fe20008400000 */
[----:B------:R-:W-:Y:S01]  /*1300*/  IMAD.IADD R0, R45, 0x1, R0 ;  /* 0x000000012d007824 */ /* 0x000fe200078e0200 */
[----:B------:R-:W-:Y:S01]  /*1310*/  LOP3.LUT R15, R43, 0x7, RZ, 0xfc, !PT ;  /* 0x000000072b0f7812 */ /* 0x000fe200078efcff */
[----:B------:R-:W-:Y:S01]  /*1320*/  FMUL R11, R11, UR4 ;  /* 0x000000040b0b7c20 */ /* 0x000fe20008400000 */
[----:B------:R-:W-:-:S02]  /*1330*/  LOP3.LUT R17, R43, 0x3, RZ, 0xfc, !PT ;  /* 0x000000032b117812 */ /* 0x000fc400078efcff */
[C---:B------:R-:W-:Y:S02]  /*1340*/  ISETP.GE.AND P3, PT, R0.reuse, R15, PT ;  /* 0x0000000f0000720c */ /* 0x040fe40003f66270 */
[CC--:B------:R-:W-:Y:S02]  /*1350*/  ISETP.GE.AND P5, PT, R0.reuse, R43.reuse, PT ;  /* 0x0000002b0000720c */ /* 0x0c0fe40003fa6270 */
[----:B------:R-:W-:Y:S02]  /*1360*/  LOP3.LUT R15, R43, 0x2, RZ, 0xfc, !PT ;  /* 0x000000022b0f7812 */ /* 0x000fe400078efcff */
[----:B------:R-:W-:Y:S02]  /*1370*/  ISETP.GT.AND P4, PT, R0, R43, PT ;  /* 0x0000002b0000720c */ /* 0x000fe40003f84270 */
[----:B------:R-:W-:Y:S02]  /*1380*/  FSEL R5, R4, -INF , P5 ;  /* 0xff80000004057808 */ /* 0x000fe40002800000 */
[----:B------:R-:W-:Y:S01]  /*1390*/  ISETP.GE.AND P5, PT, R0, R15, PT ;  /* 0x0000000f0000720c */ /* 0x000fe20003fa6270 */
[----:B------:R-:W-:Y:S01]  /*13a0*/  FMUL R15, R7, UR4 ;  /* 0x00000004070f7c20 */ /* 0x000fe20008400000 */
[----:B------:R-:W-:-:S02]  /*13b0*/  FSEL R4, R2, -INF , P4 ;  /* 0xff80000002047808 */ /* 0x000fc40002000000 */
[----:B------:R-:W-:Y:S02]  /*13c0*/  ISETP.GE.AND P4, PT, R0, R17, PT ;  /* 0x000000110000720c */ /* 0x000fe40003f86270 */
[C---:B------:R-:W-:Y:S02]  /*13d0*/  LOP3.LUT R17, R43.reuse, 0x4, RZ, 0xfc, !PT ;  /* 0x000000042b117812 */ /* 0x040fe400078efcff */
[----:B------:R-:W-:Y:S01]  /*13e0*/  FSEL R7, R6, -INF , P5 ;  /* 0xff80000006077808 */ /* 0x000fe20002800000 */
[----:B------:R-:W-:Y:S01]  /*13f0*/  FMUL R6, R8, UR4 ;  /* 0x0000000408067c20 */ /* 0x000fe20008400000 */
[----:B------:R-:W-:Y:S01]  /*1400*/  ISETP.GE.AND P5, PT, R0, R17, PT ;  /* 0x000000110000720c */ /* 0x000fe20003fa6270 */
[----:B------:R-:W-:Y:S01]  /*1410*/  FMUL R8, R10, UR4 ;  /* 0x000000040a087c20 */ /* 0x000fe20008400000 */
[C---:B------:R-:W-:Y:S02]  /*1420*/  LOP3.LUT R19, R43.reuse, 0x5, RZ, 0xfc, !PT ;  /* 0x000000052b137812 */ /* 0x040fe400078efcff */
[----:B------:R-:W-:-:S02]  /*1430*/  LOP3.LUT R17, R43, 0x6, RZ, 0xfc, !PT ;  /* 0x000000062b117812 */ /* 0x000fc400078efcff */
[----:B------:R-:W-:Y:S02]  /*1440*/  FSEL R15, R15, -INF , P4 ;  /* 0xff8000000f0f7808 */ /* 0x000fe40002000000 */
[----:B------:R-:W-:Y:S02]  /*1450*/  FSEL R6, R6, -INF , P5 ;  /* 0xff80000006067808 */ /* 0x000fe40002800000 */
[C---:B------:R-:W-:Y:S02]  /*1460*/  ISETP.GE.AND P4, PT, R0.reuse, R19, PT ;  /* 0x000000130000720c */ /* 0x040fe40003f86270 */
[----:B------:R-:W-:Y:S02]  /*1470*/  ISETP.GE.AND P5, PT, R0, R17, PT ;  /* 0x000000110000720c */ /* 0x000fe40003fa6270 */
[----:B------:R-:W-:Y:S02]  /*1480*/  FMNMX3 R2, R5, R4, R7, !PT ;  /* 0x0000000405027276 */ /* 0x000fe40007800007 */
[----:B------:R-:W-:-:S02]  /*1490*/  FSEL R9, R9, -INF , P4 ;  /* 0xff80000009097808 */ /* 0x000fc40002000000 */
[----:B------:R-:W-:Y:S02]  /*14a0*/  FSEL R8, R8, -INF , P5 ;  /* 0xff80000008087808 */ /* 0x000fe40002800000 */
[----:B------:R-:W-:Y:S02]  /*14b0*/  FMNMX3 R2, R2, R15, R6, !PT ;  /* 0x0000000f02027276 */ /* 0x000fe40007800006 */
[----:B------:R-:W-:Y:S02]  /*14c0*/  FSEL R11, R11, -INF , P3 ;  /* 0xff8000000b0b7808 */ /* 0x000fe40001800000 */
[----:B------:R-:W-:Y:S02]  /*14d0*/  FMNMX3 R2, R2, R9, R8, !PT ;  /* 0x0000000902027276 */ /* 0x000fe40007800008 */
[----:B------:R-:W-:Y:S02]  /*14e0*/  SHF.R.U32.HI R10, RZ, 0x4, R20 ;  /* 0x00000004ff0a7819 */ /* 0x000fe40000011614 */
[----:B------:R-:W-:-:S02]  /*14f0*/  FMNMX R14, R11, R2, !PT ;  /* 0x000000020b0e7209 */ /* 0x000fc40007800000 */
[--C-:B------:R-:W-:Y:S02]  /*1500*/  LOP3.LUT R41, R13, 0x1f, R20.reuse, 0xf8, !PT ;  /* 0x0000001f0d297812 */ /* 0x100fe400078ef814 */
[----:B------:R-:W-:Y:S01]  /*1510*/  SGXT.U32 R10, R10, 0x4 ;  /* 0x000000040a0a781a */ /* 0x000fe20000000000 */
[----:B------:R-:W0:Y:S01]  /*1520*/  SHFL.BFLY PT, R17, R14, 0x10, 0x1f ;  /* 0x0e001f000e117f89 */ /* 0x000e2200000e0000 */
[----:B------:R-:W-:Y:S01]  /*1530*/  SHF.R.U32.HI R19, RZ, 0x1, R20 ;  /* 0x00000001ff137819 */ /* 0x000fe20000011614 */
[----:B------:R-:W-:Y:S02]  /*1540*/  IMAD.SHL.U32 R41, R41, 0x10, RZ ;  /* 0x0000001029297824 */ /* 0x000fe400078e00ff */
[----:B--2---:R-:W-:-:S03]  /*1550*/  IMAD R13, R10, R18, RZ ;  /* 0x000000120a0d7224 */ /* 0x004fc600078e02ff */
[----:B------:R-:W-:Y:S02]  /*1560*/  LOP3.LUT R10, R41, 0x1b0, RZ, 0xc0, !PT ;  /* 0x000001b0290a7812 */ /* 0x000fe400078ec0ff */
[C---:B------:R-:W-:Y:S02]  /*1570*/  LEA R32, P3, R13.reuse, R26, 0x1 ;  /* 0x0000001a0d207211 */ /* 0x040fe400078608ff */
[----:B------:R-:W-:Y:S02]  /*1580*/  LOP3.LUT R10, R10, 0x40, R19, 0xf8, !PT ;  /* 0x000000400a0a7812 */ /* 0x000fe400078ef813 */
[----:B------:R-:W-:-:S03]  /*1590*/  LEA.HI.X.SX32 R33, R13, R12, 0x1, P3 ;  /* 0x0000000c0d217211 */ /* 0x000fc600018f0eff */
[----:B------:R-:W-:Y:S01]  /*15a0*/  VIADD R42, R10, UR11 ;  /* 0x0000000b0a2a7c36 */ /* 0x000fe20008000000 */
[----:B0-----:R-:W-:Y:S01]  /*15b0*/  FMNMX3 R2, R14, -INF , R17, !PT ;  /* 0xff8000000e027876 */ /* 0x001fe20007800011 */
[--C-:B------:R-:W-:Y:S01]  /*15c0*/  IMAD R17, R18, 0x10, R13.reuse ;  /* 0x0000001012117824 */ /* 0x100fe200078e020d */
[----:B------:R-:W-:-:S03]  /*15d0*/  PRMT R13, RZ, 0x7610, R13 ;  /* 0x00007610ff0d7816 */ /* 0x000fc6000000000d */
[----:B------:R-:W-:Y:S01]  /*15e0*/  FADD R16, -R2, -INF ;  /* 0xff80000002107421 */ /* 0x000fe20000000100 */
[----:B------:R-:W-:-:S03]  /*15f0*/  LEA R26, P4, R17, R26, 0x1 ;  /* 0x0000001a111a7211 */ /* 0x000fc600078808ff */
[----:B------:R-:W-:Y:S01]  /*1600*/  FMUL R16, R16, 1.4426950216293334961 ;  /* 0x3fb8aa3b10107820 */ /* 0x000fe20000400000 */
[----:B------:R-:W-:Y:S02]  /*1610*/  LEA.HI.X.SX32 R27, R17, R12, 0x1, P4 ;  /* 0x0000000c111b7211 */ /* 0x000fe400020f0eff */
[----:B------:R-:W-:Y:S01]  /*1620*/  PRMT R17, RZ, 0x7610, R17 ;  /* 0x00007610ff117816 */ /* 0x000fe20000000011 */
[----:B------:R-:W3:Y:S02]  /*1630*/  MUFU.EX2 R21, R16 ;  /* 0x0000001000157308 */ /* 0x000ee40000000800 */
[----:B---3--:R0:W-:Y:S01]  /*1640*/  STSM.16.M88 [R42+0x2000], R21 ;  /* 0x002000152a007844 */ /* 0x0081e20000000000 */
[----:B------:R-:W-:Y:S06]  /*1650*/  BAR.SYNC.DEFER_BLOCKING 0x0 ;  /* 0x0000000000007b1d */ /* 0x000fec0000010000 */
[----:B------:R-:W2:Y:S04]  /*1660*/  @P0 LDG.E.U16 R13, desc[UR24][R32.64] ;  /* 0x00000018200d0981 */ /* 0x000ea8000c1e1500 */
[----:B------:R-:W3:Y:S01]  /*1670*/  @P0 LDG.E.U16 R17, desc[UR24][R26.64] ;  /* 0x000000181a110981 */ /* 0x000ee2000c1e1500 */
[--C-:B------:R-:W-:Y:S01]  /*1680*/  FADD R5, R5, -R2.reuse ;  /* 0x8000000205057221 */ /* 0x100fe20000000000 */
[--C-:B------:R-:W-:Y:S01]  /*1690*/  FADD R7, R7, -R2.reuse ;  /* 0x8000000207077221 */ /* 0x100fe20000000000 */
[--C-:B------:R-:W-:Y:S01]  /*16a0*/  FADD R15, R15, -R2.reuse ;  /* 0x800000020f0f7221 */ /* 0x100fe20000000000 */
[--C-:B------:R-:W-:Y:S01]  /*16b0*/  FADD R10, R6, -R2.reuse ;  /* 0x80000002060a7221 */ /* 0x100fe20000000000 */
[----:B------:R-:W-:Y:S01]  /*16c0*/  FMUL R12, R5, 1.4426950216293334961 ;  /* 0x3fb8aa3b050c7820 */ /* 0x000fe20000400000 */
[--C-:B------:R-:W-:Y:S01]  /*16d0*/  FADD R5, R4, -R2.reuse ;  /* 0x8000000204057221 */ /* 0x100fe20000000000 */
[----:B------:R-:W-:Y:S01]  /*16e0*/  FMUL R7, R7, 1.4426950216293334961 ;  /* 0x3fb8aa3b07077820 */ /* 0x000fe20000400000 */
[----:B------:R-:W-:Y:S01]  /*16f0*/  FMUL R15, R15, 1.4426950216293334961 ;  /* 0x3fb8aa3b0f0f7820 */ /* 0x000fe20000400000 */
[----:B------:R1:W-:Y:S01]  /*1700*/  MUFU.EX2 R4, R12 ;  /* 0x0000000c00047308 */ /* 0x0003e20000000800 */
[----:B------:R-:W-:Y:S01]  /*1710*/  FMUL R5, R5, 1.4426950216293334961 ;  /* 0x3fb8aa3b05057820 */ /* 0x000fe20000400000 */
[----:B------:R-:W-:Y:S01]  /*1720*/  FMUL R14, R10, 1.4426950216293334961 ;  /* 0x3fb8aa3b0a0e7820 */ /* 0x000fe20000400000 */
[--C-:B------:R-:W-:Y:S01]  /*1730*/  FADD R10, R9, -R2.reuse ;  /* 0x80000002090a7221 */ /* 0x100fe20000000000 */
[----:B------:R-:W-:Y:S01]  /*1740*/  ISETP.NE.U32.AND P3, PT, R3, RZ, PT ;  /* 0x000000ff0300720c */ /* 0x000fe20003f65070 */
[--C-:B------:R-:W-:Y:S01]  /*1750*/  FADD R11, R11, -R2.reuse ;  /* 0x800000020b0b7221 */ /* 0x100fe20000000000 */
[----:B------:R-:W-:Y:S01]  /*1760*/  LOP3.LUT R41, R41, 0x1f0, RZ, 0xc0, !PT ;  /* 0x000001f029297812 */ /* 0x000fe200078ec0ff */
[----:B------:R-:W-:Y:S01]  /*1770*/  UIADD3 UR33, UPT, UPT, UR27, 0x30, URZ ;  /* 0x000000301b217890 */ /* 0x000fe2000fffe0ff */
[----:B------:R-:W4:Y:S01]  /*1780*/  MUFU.EX2 R5, R5 ;  /* 0x0000000500057308 */ /* 0x000f220000000800 */
[----:B-1----:R-:W-:Y:S01]  /*1790*/  FMUL R12, R10, 1.4426950216293334961 ;  /* 0x3fb8aa3b0a0c7820 */ /* 0x002fe20000400000 */
[----:B------:R-:W-:Y:S01]  /*17a0*/  FADD R10, R8, -R2 ;  /* 0x80000002080a7221 */ /* 0x000fe20000000000 */
[----:B------:R-:W-:Y:S01]  /*17b0*/  FMUL R11, R11, 1.4426950216293334961 ;  /* 0x3fb8aa3b0b0b7820 */ /* 0x000fe20000400000 */
[----:B------:R-:W-:-:S02]  /*17c0*/  UIADD3 UR18, UPT, UPT, UR18, UR33, URZ ;  /* 0x0000002112127290 */ /* 0x000fc4000fffe0ff */
[----:B------:R-:W-:Y:S02]  /*17d0*/  FMUL R10, R10, 1.4426950216293334961 ;  /* 0x3fb8aa3b0a0a7820 */ /* 0x000fe40000400000 */
[----:B------:R-:W1:Y:S01]  /*17e0*/  MUFU.EX2 R7, R7 ;  /* 0x0000000700077308 */ /* 0x000e620000000800 */
[----:B------:R-:W-:-:S07]  /*17f0*/  ULEA UR26, UR19, UR18, 0x10 ;  /* 0x00000012131a7291 */ /* 0x000fce000f8e80ff */
[----:B------:R5:W0:Y:S01]  /*1800*/  MUFU.EX2 R6, R15 ;  /* 0x0000000f00067308 */ /* 0x000a220000000800 */
[----:B----4-:R-:W-:Y:S01]  /*1810*/  FADD R16, R4, R5 ;  /* 0x0000000504107221 */ /* 0x010fe20000000000 */
[----:B------:R-:W-:-:S06]  /*1820*/  F2FP.F16.F32.PACK_AB R4, R5, R4 ;  /* 0x000000040504723e */ /* 0x000fcc00000000ff */
[----:B------:R0:W-:Y:S01]  /*1830*/  MUFU.EX2 R8, R12 ;  /* 0x0000000c00087308 */ /* 0x0001e20000000800 */
[----:B-1----:R-:W-:Y:S01]  /*1840*/  FADD R3, R7, R16 ;  /* 0x0000001007037221 */ /* 0x002fe20000000000 */
[----:B-----5:R-:W-:-:S04]  /*1850*/  SEL R15, RZ, 0x90, !P3 ;  /* 0x00000090ff0f7807 */ /* 0x020fc80005800000 */
[----:B------:R-:W-:Y:S02]  /*1860*/  LOP3.LUT R38, R15, 0x17e, R38, 0x78, !PT ;  /* 0x0000017e0f267812 */ /* 0x000fe400078e7826 */
[----:B------:R-:W1:Y:S01]  /*1870*/  MUFU.EX2 R9, R14 ;  /* 0x0000000e00097308 */ /* 0x000e620000000800 */
[C---:B0-----:R-:W-:Y:S01]  /*1880*/  FADD R12, R6.reuse, R3 ;  /* 0x00000003060c7221 */ /* 0x041fe20000000000 */
[----:B------:R-:W-:Y:S01]  /*1890*/  F2FP.F16.F32.PACK_AB R5, R6, R7 ;  /* 0x000000070605723e */ /* 0x000fe200000000ff */
[----:B------:R0:W4:Y:S01]  /*18a0*/  LDSM.16.M88 R3, [R41+UR11+0x2000] ;  /* 0x0020000b2903783b */ /* 0x0001220008000000 */
[----:B------:R-:W-:Y:S06]  /*18b0*/  BAR.SYNC.DEFER_BLOCKING 0x0 ;  /* 0x0000000000007b1d */ /* 0x000fec0000010000 */
[----:B------:R-:W5:Y:S01]  /*18c0*/  MUFU.EX2 R10, R10 ;  /* 0x0000000a000a7308 */ /* 0x000f620000000800 */
[----:B-1----:R-:W-:Y:S01]  /*18d0*/  FADD R15, R9, R12 ;  /* 0x0000000c090f7221 */ /* 0x002fe20000000000 */
[----:B------:R-:W-:-:S06]  /*18e0*/  F2FP.F16.F32.PACK_AB R6, R8, R9 ;  /* 0x000000090806723e */ /* 0x000fcc00000000ff */
[----:B------:R-:W1:Y:S01]  /*18f0*/  MUFU.EX2 R11, R11 ;  /* 0x0000000b000b7308 */ /* 0x000e620000000800 */
[----:B------:R-:W-:-:S04]  /*1900*/  FADD R15, R8, R15 ;  /* 0x0000000f080f7221 */ /* 0x000fc80000000000 */
[----:B-----5:R-:W-:-:S04]  /*1910*/  FADD R20, R10, R15 ;  /* 0x0000000f0a147221 */ /* 0x020fc80000000000 */
[C---:B-1----:R-:W-:Y:S01]  /*1920*/  FADD R20, R11.reuse, R20 ;  /* 0x000000140b147221 */ /* 0x042fe20000000000 */
[----:B------:R-:W-:-:S04]  /*1930*/  F2FP.F16.F32.PACK_AB R7, R11, R10 ;  /* 0x0000000a0b07723e */ /* 0x000fc800000000ff */
[----:B------:R0:W1:Y:S04]  /*1940*/  SHFL.BFLY PT, R22, R20, 0x10, 0x1f ;  /* 0x0e001f0014167f89 */ /* 0x00006800000e0000 */
[----:B--2---:R0:W-:Y:S04]  /*1950*/  STS.U16 [R38+UR11+0x2000], R13 ;  /* 0x0020000d26007988 */ /* 0x0041e8000800040b */
[----:B---3--:R0:W-:Y:S01]  /*1960*/  STS.U16 [R38+UR11+0x2200], R17 ;  /* 0x0022001126007988 */ /* 0x0081e2000800040b */
[----:B-1--4-:R-:W-:Y:S05]  /*1970*/  @!P0 BRA `(.L_x_9) ;  /* 0x0000000000088947 */ /* 0x012fea0003800000 */
[----:B------:R1:W-:Y:S01]  /*1980*/  STTM.16dp32bit_t0_t15.x4 tmem[UR26], R4 ;  /* 0x00000004000079ed */ /* 0x0003e2000890001a */
[----:B------:R1:W-:Y:S02]  /*1990*/  STTM.16dp32bit_t16_t31.x4 tmem[UR26+0x4], R4 ;  /* 0x00000404000079ed */ /* 0x0003e4000892001a */
.L_x_9:
[----:B------:R-:W2:Y:S02]  /*19a0*/  FENCE.VIEW.ASYNC.T ;  /* 0x00000000000073c6 */ /* 0x000ea40000000200 */
[----:B--2---:R-:W-:Y:S06]  /*19b0*/  BAR.SYNC.DEFER_BLOCKING 0x0 ;  /* 0x0000000000007b1d */ /* 0x004fec0000010000 */
[----:B01----:R-:W0:Y:S01]  /*19c0*/  LDTM.x16 R4, tmem[UR32] ;  /* 0x00000020000479ee */ /* 0x003e220008240000 */
[----:B------:R-:W-:Y:S01]  /*19d0*/  NOP ;  /* 0x0000000000007918 */ /* 0x000fe20000000000 */
[----:B------:R-:W-:Y:S05]  /*19e0*/  @!P0 BRA `(.L_x_10) ;  /* 0x0000000000448947 */ /* 0x000fea0003800000 */
[C---:B0-----:R-:W-:Y:S01]  /*19f0*/  FMUL R4, R3.reuse, R4 ;  /* 0x0000000403047220 */ /* 0x041fe20000400000 */
[C---:B------:R-:W-:Y:S01]  /*1a00*/  FMUL R5, R3.reuse, R5 ;  /* 0x0000000503057220 */ /* 0x040fe20000400000 */
        /* <DEDUP_REMOVED lines=13> */
[----:B------:R-:W-:-:S04]  /*1ae0*/  FMUL R19, R3, R19 ;  /* 0x0000001303137220 */ /* 0x000fc80000400000 */
[----:B------:R1:W-:Y:S03]  /*1af0*/  STTM.x16 tmem[UR32], R4 ;  /* 0x00000004000079ed */ /* 0x0003e60008240020 */
.L_x_10:
[----:B0-----:R-:W0:Y:S02]  /*1b00*/  FENCE.VIEW.ASYNC.T ;  /* 0x00000000000073c6 */ /* 0x001e240000000200 */
[----:B0-----:R-:W-:Y:S01]  /*1b10*/  BAR.SYNC.DEFER_BLOCKING 0x0 ;  /* 0x0000000000007b1d */ /* 0x001fe20000010000 */
[----:B------:R-:W-:Y:S01]  /*1b20*/  FADD R22, R20, R22 ;  /* 0x0000001614167221 */ /* 0x000fe20000000000 */
[----:B------:R-:W-:Y:S01]  /*1b30*/  UIADD3 UR6, UPT, UPT, UR11, 0x2c00, URZ ;  /* 0x00002c000b067890 */ /* 0x000fe2000fffe0ff */
[----:B------:R-:W-:Y:S02]  /*1b40*/  FSEL R24, R2, -INF , P0 ;  /* 0xff80000002187808 */ /* 0x000fe40000000000 */
[----:B------:R-:W-:-:S05]  /*1b50*/  FADD R21, R21, R22 ;  /* 0x0000001615157221 */ /* 0x000fca0000000000 */
[----:B------:R-:W-:Y:S01]  /*1b60*/  FSEL R21, R21, 1, P0 ;  /* 0x3f80000015157808 */ /* 0x000fe20000000000 */
[----:B------:R0:W-:Y:S06]  /*1b70*/  MEMBAR.ALL.CTA ;  /* 0x0000000000007992 */ /* 0x0001ec0000008000 */
[----:B0-----:R-:W0:Y:S02]  /*1b80*/  FENCE.VIEW.ASYNC.S ;  /* 0x00000000000073c6 */ /* 0x001e240000000000 */
[----:B0-----:R-:W-:Y:S06]  /*1b90*/  BAR.SYNC.DEFER_BLOCKING 0x0 ;  /* 0x0000000000007b1d */ /* 0x001fec0000010000 */
[----:B------:R-:W-:Y:S05]  /*1ba0*/  @!P2 BRA `(.L_x_11) ;  /* 0x000000000044a947 */ /* 0x000fea0003800000 */
[----:B------:R-:W-:Y:S01]  /*1bb0*/  UIADD3 UR4, UPT, UPT, UR11, 0x2000, URZ ;  /* 0x000020000b047890 */ /* 0x000fe2000fffe0ff */
[----:B------:R-:W-:Y:S01]  /*1bc0*/  BSSY.RECONVERGENT B0, `(.L_x_12) ;  /* 0x000000e000007945 */ /* 0x000fe20003800200 */
[----:B------:R-:W-:Y:S02]  /*1bd0*/  ELECT P0, URZ, PT ;  /* 0x0000000000ff782f */ /* 0x000fe40003800000 */
[----:B------:R-:W-:Y:S01]  /*1be0*/  USHF.R.U32.HI UR4, URZ, 0x4, UR4 ;  /* 0x00000004ff047899 */ /* 0x000fe20008011604 */
[----:B------:R-:W-:Y:S01]  /*1bf0*/  UMOV UR14, 0x0 ;  /* 0x00000000000e7882 */ /* 0x000fe20000000000 */
[----:B------:R-:W-:Y:S02]  /*1c00*/  UMOV UR15, 0x8080010 ;  /* 0x08080010000f7882 */ /* 0x000fe40000000000 */
[----:B------:R-:W-:Y:S01]  /*1c10*/  USGXT.U32 UR4, UR4, 0xe ;  /* 0x0000000e0404789a */ /* 0x000fe20008000000 */
[----:B------:R-:W-:-:S08]  /*1c20*/  UMOV UR5, 0xc0004010 ;  /* 0xc000401000057882 */ /* 0x000fd00000000000 */
[----:B------:R0:W-:Y:S01]  /*1c30*/  UTCHMMA tmem[UR33], gdesc[UR4], tmem[UR27], tmem[UR14], idesc[UR15], UPT ;  /* 0x00ff0e04210079ea */ /* 0x0001e2000b80001b */
[----:B------:R-:W-:Y:S05]  /*1c40*/  @!P0 BRA `(.L_x_13) ;  /* 0x0000000000148947 */ /* 0x000fea0003800000 */
[----:B0-----:R-:W-:Y:S01]  /*1c50*/  UMOV UR4, UR6 ;  /* 0x0000000600047c82 */ /* 0x001fe20008000000 */
[----:B------:R-:W-:Y:S02]  /*1c60*/  UMOV UR5, URZ ;  /* 0x000000ff00057c82 */ /* 0x000fe40008000000 */
[----:B------:R-:W-:Y:S02]  /*1c70*/  UMOV UR4, UR4 ;  /* 0x0000000400047c82 */ /* 0x000fe40008000000 */
[----:B------:R2:W-:Y:S01]  /*1c80*/  UTCBAR [UR4], URZ ;  /* 0x000000ff040073e9 */ /* 0x0005e200080000ff */
[----:B------:R-:W-:Y:S02]  /*1c90*/  NOP ;  /* 0x0000000000007918 */ /* 0x000fe40000000000 */
.L_x_13:
[----:B0-2---:R-:W-:Y:S05]  /*1ca0*/  BSYNC.RECONVERGENT B0 ;  /* 0x0000000000007941 */ /* 0x005fea0003800200 */
.L_x_12:
[----:B------:R-:W-:Y:S05]  /*1cb0*/  BRA `(.L_x_14) ;  /* 0x0000000000087947 */ /* 0x000fea0003800000 */
.L_x_11:
[----:B------:R-:W-:-:S13]  /*1cc0*/  ISETP.GE.AND P0, PT, R45, RZ, PT ;  /* 0x000000ff2d00720c */ /* 0x000fda0003f06270 */
[----:B------:R-:W-:Y:S05]  /*1cd0*/  @!P0 BRA `(.L_x_15) ;  /* 0x0000000c00bc8947 */ /* 0x000fea0003800000 */
.L_x_14:
[----:B------:R-:W-:Y:S01]  /*1ce0*/  USHF.R.U32.HI UR14, URZ, 0x4, UR11 ;  /* 0x00000004ff0e7899 */ /* 0x000fe2000801160b */
[----:B------:R-:W-:Y:S01]  /*1cf0*/  IMAD.SHL.U32 R40, R23, 0x10, RZ ;  /* 0x0000001017287824 */ /* 0x000fe200078e00ff */
[----:B------:R-:W-:Y:S01]  /*1d00*/  USHF.L.U32 UR29, UR9, 0x4, URZ ;  /* 0x00000004091d7899 */ /* 0x000fe200080006ff */
[----:B------:R-:W-:Y:S01]  /*1d10*/  VIADD R45, R45, 0x70 ;  /* 0x000000702d2d7836 */ /* 0x000fe20000000000 */
[----:B------:R-:W-:Y:S01]  /*1d20*/  USGXT.U32 UR14, UR14, 0xe ;  /* 0x0000000e0e0e789a */ /* 0x000fe20008000000 */
[----:B-1----:R-:W-:Y:S01]  /*1d30*/  IMAD.MOV.U32 R12, RZ, RZ, RZ ;  /* 0x000000ffff0c7224 */ /* 0x002fe200078e00ff */
[----:B------:R-:W-:Y:S01]  /*1d40*/  USHF.R.U32.HI UR4, URZ, 0x4, UR8 ;  /* 0x00000004ff047899 */ /* 0x000fe20008011608 */
[----:B------:R-:W-:Y:S01]  /*1d50*/  IMAD.MOV.U32 R20, RZ, RZ, RZ ;  /* 0x000000ffff147224 */ /* 0x000fe200078e00ff */
[----:B------:R-:W-:Y:S01]  /*1d60*/  UIADD3 UR7, UPT, UPT, UR11, 0x2800, URZ ;  /* 0x000028000b077890 */ /* 0x000fe2000fffe0ff */
[----:B------:R-:W-:Y:S01]  /*1d70*/  IMAD.MOV.U32 R3, RZ, RZ, R40 ;  /* 0x000000ffff037224 */ /* 0x000fe200078e0028 */
[----:B------:R-:W-:Y:S01]  /*1d80*/  UISETP.NE.U32.AND UP1, UPT, UR20, URZ, UPT ;  /* 0x000000ff1400728c */ /* 0x000fe2000bf25070 */
[----:B------:R-:W-:Y:S01]  /*1d90*/  IMAD.U32 R2, RZ, RZ, UR29 ;  /* 0x0000001dff027e24 */ /* 0x000fe2000f8e00ff */
[----:B------:R-:W-:-:S02]  /*1da0*/  ULOP3.LUT UR20, UR14, 0x1000000, URZ, 0xfc, !UPT ;  /* 0x010000000e147892 */ /* 0x000fc4000f8efcff */
[----:B------:R-:W-:Y:S02]  /*1db0*/  USGXT.U32 UR4, UR4, 0xe ;  /* 0x0000000e0404789a */ /* 0x000fe40008000000 */
[----:B------:R-:W-:Y:S02]  /*1dc0*/  USHF.R.U32.HI UR7, URZ, 0x4, UR7 ;  /* 0x00000004ff077899 */ /* 0x000fe40008011607 */
[----:B------:R-:W-:Y:S01]  /*1dd0*/  UIADD3 UR14, UP2, UPT, UR14, 0x1000080, URZ ;  /* 0x010000800e0e7890 */ /* 0x000fe2000ff5e0ff */
[----:B------:R-:W-:Y:S01]  /*1de0*/  UMOV UR5, URZ ;  /* 0x000000ff00057c82 */ /* 0x000fe20008000000 */
[----:B------:R-:W-:Y:S01]  /*1df0*/  UMOV UR16, 0xfffffffe ;  /* 0xfffffffe00107882 */ /* 0x000fe20000000000 */
[----:B------:R-:W-:Y:S01]  /*1e00*/  UMOV UR17, 0x7fffbfdf ;  /* 0x7fffbfdf00117882 */ /* 0x000fe20000000000 */
[----:B------:R-:W-:Y:S01]  /*1e10*/  UMOV UR30, 0x1 ;  /* 0x00000001001e7882 */ /* 0x000fe20000000000 */
[----:B------:R-:W0:Y:S01]  /*1e20*/  LDCU UR36, c[0x0][0x3a8] ;  /* 0x00007500ff2477ac */ /* 0x000e220008000800 */
[----:B------:R-:W-:-:S02]  /*1e30*/  USGXT.U32 UR28, UR7, 0xe ;  /* 0x0000000e071c789a */ /* 0x000fc40008000000 */
[----:B------:R-:W-:Y:S02]  /*1e40*/  UIADD3.X UR15, UPT, UPT, UR5, 0x40004040, URZ, UP2, !UPT ;  /* 0x40004040050f7890 */ /* 0x000fe400097fe4ff */
[----:B------:R-:W-:Y:S01]  /*1e50*/  UIADD3.64 UR16, UPT, UPT, UR4, -UR16, URZ ;  /* 0x8000001004107297 */ /* 0x000fe2000fffe0ff */
[----:B------:R-:W-:Y:S01]  /*1e60*/  UMOV UR8, URZ ;  /* 0x000000ff00087c82 */ /* 0x000fe20008000000 */
[----:B------:R-:W-:Y:S01]  /*1e70*/  UMOV UR9, URZ ;  /* 0x000000ff00097c82 */ /* 0x000fe20008000000 */
[----:B------:R-:W-:-:S09]  /*1e80*/  UMOV UR31, UR6 ;  /* 0x00000006001f7c82 */ /* 0x000fd20008000000 */
.L_x_20:
[----:B------:R-:W-:-:S04]  /*1e90*/  IMAD.WIDE R4, R3, 0x2, R36 ;  /* 0x0000000203047825 */ /* 0x000fc800078e0224 */
[----:B------:R-:W-:Y:S02]  /*1ea0*/  IMAD.WIDE R6, R3, 0x2, R34 ;  /* 0x0000000203067825 */ /* 0x000fe400078e0222 */
[----:B------:R-:W2:Y:S04]  /*1eb0*/  LDG.E.U16 R4, desc[UR24][R4.64] ;  /* 0x0000001804047981 */ /* 0x000ea8000c1e1500 */
[----:B------:R-:W3:Y:S01]  /*1ec0*/  LDG.E.U16 R6, desc[UR24][R6.64] ;  /* 0x0000001806067981 */ /* 0x000ee2000c1e1500 */
[----:B------:R-:W-:Y:S01]  /*1ed0*/  UMOV UR6, 0x1 ;  /* 0x0000000100067882 */ /* 0x000fe20000000000 */
[----:B------:R-:W-:Y:S01]  /*1ee0*/  VOTEU.ALL UP2, P1 ;  /* 0x0000000000ff7886 */ /* 0x000fe20000840000 */
[----:B------:R-:W-:-:S04]  /*1ef0*/  @!UP0 UIADD3 UR6, UPT, UPT, -UR6, 0x100000, URZ ;  /* 0x0010000006068890 */ /* 0x000fc8000fffe1ff */
[----:B------:R-:W-:Y:S02]  /*1f00*/  @!UP0 USHF.L.U32 UR7, UR6, 0xb, URZ ;  /* 0x0000000b06078899 */ /* 0x000fe400080006ff */
[----:B------:R-:W-:Y:S01]  /*1f10*/  @!UP0 USHF.L.U32 UR6, UR6, 0x1, URZ ;  /* 0x0000000106068899 */ /* 0x000fe200080006ff */
[----:B--2---:R1:W-:Y:S04]  /*1f20*/  STS.U16 [R39+UR11+0x2400], R4 ;  /* 0x0024000427007988 */ /* 0x0043e8000800040b */
[----:B---3--:R1:W-:Y:S01]  /*1f30*/  STS.U16 [R39+UR11+0x2600], R6 ;  /* 0x0026000627007988 */ /* 0x0083e2000800040b */
[----:B------:R2:W-:Y:S06]  /*1f40*/  MEMBAR.ALL.CTA ;  /* 0x0000000000007992 */ /* 0x0005ec0000008000 */
[----:B--2---:R-:W-:Y:S04]  /*1f50*/  FENCE.VIEW.ASYNC.S ;  /* 0x00000000000073c6 */ /* 0x004fe80000000000 */
[----:B------:R-:W2:Y:S02]  /*1f60*/  FENCE.VIEW.ASYNC.S ;  /* 0x00000000000073c6 */ /* 0x000ea40000000000 */
[----:B--2---:R1:W2:Y:S02]  /*1f70*/  @!UP2 SYNCS.EXCH.64 URZ, [UR11+0x2c10], UR6 ;  /* 0x002c10060bffa5b2 */ /* 0x0042a40008000100 */
[----:B--2---:R-:W-:Y:S06]  /*1f80*/  BAR.SYNC.DEFER_BLOCKING 0x0 ;  /* 0x0000000000007b1d */ /* 0x004fec0000010000 */
[----:B-1----:R-:W-:Y:S05]  /*1f90*/  BRA.U UP1, `(.L_x_16) ;  /* 0x0000000101387547 */ /* 0x002fea000b800000 */
[----:B------:R-:W-:Y:S01]  /*1fa0*/  UIADD3 UR6, UPT, UPT, UR11, 0x2c10, URZ ;  /* 0x00002c100b067890 */ /* 0x000fe2000fffe0ff */
[----:B------:R-:W-:Y:S01]  /*1fb0*/  UMOV UR21, 0x40004040 ;  /* 0x4000404000157882 */ /* 0x000fe20000000000 */
[----:B------:R-:W-:Y:S01]  /*1fc0*/  UMOV UR18, UR4 ;  /* 0x0000000400127c82 */ /* 0x000fe20008000000 */
[----:B------:R-:W-:Y:S01]  /*1fd0*/  UMOV UR19, 0x80004020 ;  /* 0x8000402000137882 */ /* 0x000fe20000000000 */
[----:B------:R-:W-:Y:S01]  /*1fe0*/  UMOV UR22, 0x0 ;  /* 0x0000000000167882 */ /* 0x000fe20000000000 */
[----:B------:R-:W-:Y:S01]  /*1ff0*/  UMOV UR23, 0x8048010 ;  /* 0x0804801000177882 */ /* 0x000fe20000000000 */
[----:B------:R-:W-:Y:S01]  /*2000*/  UMOV UR7, URZ ;  /* 0x000000ff00077c82 */ /* 0x000fe20008000000 */
[----:B------:R-:W-:Y:S01]  /*2010*/  UMOV UR34, 0x0 ;  /* 0x0000000000227882 */ /* 0x000fe20000000000 */
[----:B------:R-:W-:Y:S01]  /*2020*/  UMOV UR35, 0x8048010 ;  /* 0x0804801000237882 */ /* 0x000fe20000000000 */
[----:B------:R1:W-:Y:S01]  /*2030*/  UTCHMMA gdesc[UR20], gdesc[UR18], tmem[UR12], tmem[UR22], idesc[UR23], !UPT ;  /* 0x00ff1612140075ea */ /* 0x0003e2000f80000c */
[----:B------:R-:W-:Y:S01]  /*2040*/  UMOV UR6, UR6 ;  /* 0x0000000600067c82 */ /* 0x000fe20008000000 */
[----:B------:R1:W-:Y:S01]  /*2050*/  UTCHMMA gdesc[UR14], gdesc[UR16], tmem[UR12], tmem[UR34], idesc[UR35], UPT ;  /* 0x00ff22100e0075ea */ /* 0x0003e2000b80000c */
[----:B------:R1:W-:Y:S01]  /*2060*/  UTCBAR [UR6], URZ ;  /* 0x000000ff060073e9 */ /* 0x0003e200080000ff */
[----:B------:R-:W-:-:S02]  /*2070*/  NOP ;  /* 0x0000000000007918 */ /* 0x000fc40000000000 */
.L_x_16:
[----:B------:R-:W2:Y:S01]  /*2080*/  SYNCS.PHASECHK.TRANS64.TRYWAIT P0, [UR11+0x2c10], RZ ;  /* 0x002c10ffff0075a7 */ /* 0x000ea2000800110b */
[----:B------:R-:W-:-:S04]  /*2090*/  IADD3 R15, P2, PT, R43, UR8, RZ ;  /* 0x000000082b0f7c10 */ /* 0x000fc8000ff5e0ff */
[C---:B------:R-:W-:Y:S01]  /*20a0*/  IADD3 R7, P3, PT, R15.reuse, 0x12, RZ ;  /* 0x000000120f077810 */ /* 0x040fe20007f7e0ff */
[----:B------:R-:W-:Y:S01]  /*20b0*/  IMAD.X R14, RZ, RZ, UR9, P2 ;  /* 0x00000009ff0e7e24 */ /* 0x000fe200090e06ff */
[----:B------:R-:W-:Y:S02]  /*20c0*/  IADD3 R5, P5, PT, R15, 0x10, RZ ;  /* 0x000000100f057810 */ /* 0x000fe40007fbe0ff */
[-C--:B------:R-:W-:Y:S01]  /*20d0*/  ISETP.GT.U32.AND P4, PT, R7, R0.reuse, PT ;  /* 0x000000000700720c */ /* 0x080fe20003f84070 */
[--C-:B------:R-:W-:Y:S01]  /*20e0*/  IMAD.X R4, RZ, RZ, R14.reuse, P3 ;  /* 0x000000ffff047224 */ /* 0x100fe200018e060e */
[C---:B------:R-:W-:Y:S01]  /*20f0*/  IADD3 R7, P2, PT, R15.reuse, 0x13, RZ ;  /* 0x000000130f077810 */ /* 0x040fe20007f5e0ff */
[--C-:B------:R-:W-:Y:S01]  /*2100*/  IMAD.X R23, RZ, RZ, R14.reuse, P5 ;  /* 0x000000ffff177224 */ /* 0x100fe200028e060e */
[C---:B------:R-:W-:Y:S02]  /*2110*/  IADD3 R9, P5, PT, R15.reuse, 0x14, RZ ;  /* 0x000000140f097810 */ /* 0x040fe40007fbe0ff */
[C---:B------:R-:W-:Y:S01]  /*2120*/  IADD3 R11, P3, PT, R15.reuse, 0x15, RZ ;  /* 0x000000150f0b7810 */ /* 0x040fe20007f7e0ff */
[--C-:B------:R-:W-:Y:S01]  /*2130*/  IMAD.X R22, RZ, RZ, R14.reuse, P2 ;  /* 0x000000ffff167224 */ /* 0x100fe200010e060e */
[C---:B------:R-:W-:Y:S01]  /*2140*/  IADD3 R17, P2, PT, R15.reuse, 0x16, RZ ;  /* 0x000000160f117810 */ /* 0x040fe20007f5e0ff */
[--C-:B------:R-:W-:Y:S01]  /*2150*/  IMAD.X R19, RZ, RZ, R14.reuse, P5 ;  /* 0x000000ffff137224 */ /* 0x100fe200028e060e */
[----:B------:R-:W-:Y:S01]  /*2160*/  IADD3 R15, P5, PT, R15, 0x17, RZ ;  /* 0x000000170f0f7810 */ /* 0x000fe20007fbe0ff */
[--C-:B------:R-:W-:Y:S01]  /*2170*/  IMAD.X R18, RZ, RZ, R14.reuse, P3 ;  /* 0x000000ffff127224 */ /* 0x100fe200018e060e */
[-C--:B------:R-:W-:Y:S01]  /*2180*/  ISETP.GT.U32.AND P3, PT, R7, R0.reuse, PT ;  /* 0x000000000700720c */ /* 0x080fe20003f64070 */
[--C-:B------:R-:W-:Y:S01]  /*2190*/  IMAD.X R16, RZ, RZ, R14.reuse, P2 ;  /* 0x000000ffff107224 */ /* 0x100fe200010e060e */
[-C--:B------:R-:W-:Y:S01]  /*21a0*/  ISETP.GT.U32.AND P2, PT, R9, R0.reuse, PT ;  /* 0x000000000900720c */ /* 0x080fe20003f44070 */
[----:B------:R-:W-:Y:S01]  /*21b0*/  IMAD.X R14, RZ, RZ, R14, P5 ;  /* 0x000000ffff0e7224 */ /* 0x000fe200028e060e */
[----:B------:R-:W-:-:S02]  /*21c0*/  ISETP.GT.U32.AND P5, PT, R11, R0, PT ;  /* 0x000000000b00720c */ /* 0x000fc40003fa4070 */
[----:B------:R-:W-:Y:S01]  /*21d0*/  ISETP.GT.U32.AND.EX P4, PT, R4, RZ, PT, P4 ;  /* 0x000000ff0400720c */ /* 0x000fe20003f84140 */
[----:B--2---:R-:W-:-:S12]  /*21e0*/  @!P0 BRA `(.L_x_17) ;  /* 0x0000001800b48947 */ /* 0x004fd80003800000 */
.L_x_25:
[----:B------:R-:W-:Y:S01]  /*21f0*/  BAR.SYNC.DEFER_BLOCKING 0x0 ;  /* 0x0000000000007b1d */ /* 0x000fe20000010000 */
[CC--:B------:R-:W-:Y:S01]  /*2200*/  ISETP.GT.U32.AND P0, PT, R5.reuse, R0.reuse, PT ;  /* 0x000000000500720c */ /* 0x0c0fe20003f04070 */
[----:B------:R-:W-:Y:S01]  /*2210*/  IMAD.U32 R12, R12, -0x80000000, RZ ;  /* 0x800000000c0c7824 */ /* 0x000fe200078e00ff */
[----:B------:R-:W-:Y:S02]  /*2220*/  ISETP.GE.U32.AND P6, PT, R5, R0, PT ;  /* 0x000000000500720c */ /* 0x000fe40003fc6070 */
[C---:B------:R-:W-:Y:S02]  /*2230*/  ISETP.GT.U32.AND.EX P0, PT, R23.reuse, RZ, PT, P0 ;  /* 0x000000ff1700720c */ /* 0x040fe40003f04100 */
[----:B------:R-:W-:Y:S01]  /*2240*/  ISETP.GE.U32.AND.EX P6, PT, R23, RZ, PT, P6 ;  /* 0x000000ff1700720c */ /* 0x000fe20003fc6160 */
[----:B------:R-:W-:Y:S01]  /*2250*/  LDTM.16dp32bit_t0_t15.x8 R4, tmem[UR13] ;  /* 0x0000000d000479ee */ /* 0x000fe20008980000 */
[----:B------:R-:W2:Y:S01]  /*2260*/  LDTM.16dp32bit_t16_t31.x8 R4, tmem[UR13+0x8] ;  /* 0x0000080d000479ee */ /* 0x000ea200089a0000 */
[----:B------:R-:W-:-:S02]  /*2270*/  ISETP.GT.U32.AND.EX P3, PT, R22, RZ, PT, P3 ;  /* 0x000000ff1600720c */ /* 0x000fc40003f64130 */
[----:B------:R-:W-:Y:S02]  /*2280*/  ISETP.GT.U32.AND.EX P2, PT, R19, RZ, PT, P2 ;  /* 0x000000ff1300720c */ /* 0x000fe40003f44120 */
[----:B------:R-:W-:Y:S01]  /*2290*/  ISETP.GT.U32.AND.EX P5, PT, R18, RZ, PT, P5 ;  /* 0x000000ff1200720c */ /* 0x000fe20003fa4150 */
[----:B------:R-:W3:Y:S01]  /*22a0*/  @!P1 SYNCS.CCTL.IV [UR11+0x2c10] ;  /* 0x002c1000ff0099b1 */ /* 0x000ee2000800000b */
[----:B------:R-:W-:Y:S01]  /*22b0*/  NOP ;  /* 0x0000000000007918 */ /* 0x000fe20000000000 */
[----:B0-2---:R-:W-:Y:S01]  /*22c0*/  FMUL R4, R4, UR36 ;  /* 0x0000002404047c20 */ /* 0x005fe20008400000 */
[----:B------:R-:W-:Y:S01]  /*22d0*/  FMUL R7, R7, UR36 ;  /* 0x0000002407077c20 */ /* 0x000fe20008400000 */
[----:B------:R-:W-:Y:S01]  /*22e0*/  FMUL R9, R9, UR36 ;  /* 0x0000002409097c20 */ /* 0x000fe20008400000 */
[----:B------:R-:W-:Y:S02]  /*22f0*/  FMUL R11, R11, UR36 ;  /* 0x000000240b0b7c20 */ /* 0x000fe40008400000 */
[----:B------:R-:W-:Y:S01]  /*2300*/  FSEL R13, R4, -INF , !P0 ;  /* 0xff800000040d7808 */ /* 0x000fe20004000000 */
[----:B------:R-:W-:Y:S01]  /*2310*/  FMUL R4, R5, UR36 ;  /* 0x0000002405047c20 */ /* 0x000fe20008400000 */
[----:B------:R-:W-:Y:S01]  /*2320*/  FMUL R5, R6, UR36 ;  /* 0x0000002406057c20 */ /* 0x000fe20008400000 */
[----:B------:R-:W-:Y:S01]  /*2330*/  FMUL R6, R8, UR36 ;  /* 0x0000002408067c20 */ /* 0x000fe20008400000 */
[----:B------:R-:W-:-:S02]  /*2340*/  ISETP.GT.U32.AND P0, PT, R17, R0, PT ;  /* 0x000000001100720c */ /* 0x000fc40003f04070 */
[----:B------:R-:W-:Y:S02]  /*2350*/  FSEL R4, R4, -INF , !P6 ;  /* 0xff80000004047808 */ /* 0x000fe40007000000 */
[----:B------:R-:W-:Y:S02]  /*2360*/  FSEL R5, R5, -INF , !P4 ;  /* 0xff80000005057808 */ /* 0x000fe40006000000 */
[----:B------:R-:W-:Y:S01]  /*2370*/  ISETP.GT.U32.AND P4, PT, R15, R0, PT ;  /* 0x000000000f00720c */ /* 0x000fe20003f84070 */
[----:B------:R-:W-:Y:S01]  /*2380*/  FMUL R15, R10, UR36 ;  /* 0x000000240a0f7c20 */ /* 0x000fe20008400000 */
[----:B------:R-:W-:Y:S02]  /*2390*/  ISETP.GT.U32.AND.EX P0, PT, R16, RZ, PT, P0 ;  /* 0x000000ff1000720c */ /* 0x000fe40003f04100 */
[----:B------:R-:W-:Y:S02]  /*23a0*/  FSEL R7, R7, -INF , !P3 ;  /* 0xff80000007077808 */ /* 0x000fe40005800000 */
[----:B------:R-:W-:-:S02]  /*23b0*/  FSEL R6, R6, -INF , !P2 ;  /* 0xff80000006067808 */ /* 0x000fc40005000000 */
[----:B------:R-:W-:Y:S02]  /*23c0*/  FMNMX3 R8, R13, R4, R5, !PT ;  /* 0x000000040d087276 */ /* 0x000fe40007800005 */
[----:B------:R-:W-:Y:S02]  /*23d0*/  ISETP.GT.U32.AND.EX P4, PT, R14, RZ, PT, P4 ;  /* 0x000000ff0e00720c */ /* 0x000fe40003f84140 */
[----:B------:R-:W-:Y:S02]  /*23e0*/  FSEL R10, R9, -INF , !P5 ;  /* 0xff800000090a7808 */ /* 0x000fe40006800000 */
[----:B------:R-:W-:Y:S02]  /*23f0*/  FSEL R15, R15, -INF , !P0 ;  /* 0xff8000000f0f7808 */ /* 0x000fe40004000000 */
[----:B------:R-:W-:Y:S02]  /*2400*/  FMNMX3 R8, R8, R7, R6, !PT ;  /* 0x0000000708087276 */ /* 0x000fe40007800006 */
[----:B------:R-:W-:-:S02]  /*2410*/  FSEL R11, R11, -INF , !P4 ;  /* 0xff8000000b0b7808 */ /* 0x000fc40006000000 */
[----:B------:R-:W-:-:S04]  /*2420*/  FMNMX3 R8, R8, R10, R15, !PT ;  /* 0x0000000a08087276 */ /* 0x000fc8000780000f */
[----:B------:R-:W-:-:S05]  /*2430*/  FMNMX R17, R11, R8, !PT ;  /* 0x000000080b117209 */ /* 0x000fca0007800000 */
[----:B------:R-:W0:Y:S02]  /*2440*/  SHFL.BFLY PT, R22, R17, 0x10, 0x1f ;  /* 0x0e001f0011167f89 */ /* 0x000e2400000e0000 */
[----:B0-----:R-:W-:-:S05]  /*2450*/  FMNMX3 R22, R17, R22, R24, !PT ;  /* 0x0000001611167276 */ /* 0x001fca0007800018 */
[----:B------:R-:W-:Y:S01]  /*2460*/  FADD R8, -R22, R24 ;  /* 0x0000001816087221 */ /* 0x000fe20000000100 */
[--C-:B------:R-:W-:Y:S01]  /*2470*/  FADD R13, R13, -R22.reuse ;  /* 0x800000160d0d7221 */ /* 0x100fe20000000000 */
[--C-:B------:R-:W-:Y:S01]  /*2480*/  FADD R4, R4, -R22.reuse ;  /* 0x8000001604047221 */ /* 0x100fe20000000000 */
[--C-:B------:R-:W-:Y:S01]  /*2490*/  FADD R5, R5, -R22.reuse ;  /* 0x8000001605057221 */ /* 0x100fe20000000000 */
[----:B------:R-:W-:Y:S01]  /*24a0*/  FMUL R23, R8, 1.4426950216293334961 ;  /* 0x3fb8aa3b08177820 */ /* 0x000fe20000400000 */
[----:B------:R-:W-:Y:S01]  /*24b0*/  FMUL R13, R13, 1.4426950216293334961 ;  /* 0x3fb8aa3b0d0d7820 */ /* 0x000fe20000400000 */
[----:B------:R-:W-:Y:S01]  /*24c0*/  FMUL R4, R4, 1.4426950216293334961 ;  /* 0x3fb8aa3b04047820 */ /* 0x000fe20000400000 */
[----:B------:R-:W-:Y:S01]  /*24d0*/  FMUL R5, R5, 1.4426950216293334961 ;  /* 0x3fb8aa3b05057820 */ /* 0x000fe20000400000 */
[--C-:B------:R-:W-:Y:S01]  /*24e0*/  FADD R7, R7, -R22.reuse ;  /* 0x8000001607077221 */ /* 0x100fe20000000000 */
[----:B------:R0:W-:Y:S01]  /*24f0*/  MUFU.EX2 R28, R13 ;  /* 0x0000000d001c7308 */ /* 0x0001e20000000800 */
[--C-:B------:R-:W-:Y:S01]  /*2500*/  FADD R6, R6, -R22.reuse ;  /* 0x8000001606067221 */ /* 0x100fe20000000000 */
[--C-:B------:R-:W-:Y:S01]  /*2510*/  FADD R10, R10, -R22.reuse ;  /* 0x800000160a0a7221 */ /* 0x100fe20000000000 */
[----:B------:R-:W-:Y:S01]  /*2520*/  FMUL R7, R7, 1.4426950216293334961 ;  /* 0x3fb8aa3b07077820 */ /* 0x000fe20000400000 */
[--C-:B------:R-:W-:Y:S01]  /*2530*/  FADD R15, R15, -R22.reuse ;  /* 0x800000160f0f7221 */ /* 0x100fe20000000000 */
[----:B------:R-:W-:Y:S01]  /*2540*/  FMUL R6, R6, 1.4426950216293334961 ;  /* 0x3fb8aa3b06067820 */ /* 0x000fe20000400000 */
[----:B------:R-:W-:-:S02]  /*2550*/  FADD R11, R11, -R22 ;  /* 0x800000160b0b7221 */ /* 0x000fc40000000000 */
[----:B------:R-:W3:Y:S01]  /*2560*/  MUFU.EX2 R23, R23 ;  /* 0x0000001700177308 */ /* 0x000ee20000000800 */
[----:B0-----:R-:W-:Y:S01]  /*2570*/  FMUL R13, R10, 1.4426950216293334961 ;  /* 0x3fb8aa3b0a0d7820 */ /* 0x001fe20000400000 */
[----:B------:R-:W-:Y:S01]  /*2580*/  FMUL R10, R15, 1.4426950216293334961 ;  /* 0x3fb8aa3b0f0a7820 */ /* 0x000fe20000400000 */
[----:B------:R-:W-:-:S05]  /*2590*/  FMUL R31, R11, 1.4426950216293334961 ;  /* 0x3fb8aa3b0b1f7820 */ /* 0x000fca0000400000 */
[----:B------:R-:W0:Y:S08]  /*25a0*/  MUFU.EX2 R9, R4 ;  /* 0x0000000400097308 */ /* 0x000e300000000800 */
[----:B------:R-:W2:Y:S01]  /*25b0*/  MUFU.EX2 R29, R5 ;  /* 0x00000005001d7308 */ /* 0x000ea20000000800 */
[----:B---3--:R3:W-:Y:S01]  /*25c0*/  STSM.16.M88 [R42+0x2400], R23 ;  /* 0x002400172a007844 */ /* 0x0087e20000000000 */
[----:B------:R-:W-:Y:S01]  /*25d0*/  BAR.SYNC.DEFER_BLOCKING 0x0 ;  /* 0x0000000000007b1d */ /* 0x000fe20000010000 */
[----:B0-----:R-:W-:-:S05]  /*25e0*/  FADD R4, R28, R9 ;  /* 0x000000091c047221 */ /* 0x001fca0000000000 */
[----:B------:R-:W0:Y:S01]  /*25f0*/  MUFU.EX2 R8, R7 ;  /* 0x0000000700087308 */ /* 0x000e220000000800 */
[----:B--2---:R-:W-:-:S07]  /*2600*/  FADD R5, R29, R4 ;  /* 0x000000041d057221 */ /* 0x004fce0000000000 */
[----:B------:R-:W2:Y:S08]  /*2610*/  MUFU.EX2 R30, R6 ;  /* 0x00000006001e7308 */ /* 0x000eb00000000800 */
[----:B------:R-:W4:Y:S01]  /*2620*/  MUFU.EX2 R13, R13 ;  /* 0x0000000d000d7308 */ /* 0x000f220000000800 */
[----:B0-----:R-:W-:Y:S01]  /*2630*/  FADD R5, R8, R5 ;  /* 0x0000000508057221 */ /* 0x001fe20000000000 */
[----:B------:R3:W0:Y:S01]  /*2640*/  LDSM.16.M88 R25, [R41+UR11+0x2400] ;  /* 0x0024000b2919783b */ /* 0x0006220008000000 */
[----:B------:R-:W5:Y:S05]  /*2650*/  SYNCS.PHASECHK.TRANS64.TRYWAIT P0, [UR31], R12 ;  /* 0x0000000cff0075a7 */ /* 0x000f6a000800111f */
[----:B------:R-:W1:Y:S01]  /*2660*/  MUFU.EX2 R10, R10 ;  /* 0x0000000a000a7308 */ /* 0x000e620000000800 */
[----:B--2---:R-:W-:-:S07]  /*2670*/  FADD R4, R30, R5 ;  /* 0x000000051e047221 */ /* 0x004fce0000000000 */
[----:B------:R-:W2:Y:S01]  /*2680*/  MUFU.EX2 R31, R31 ;  /* 0x0000001f001f7308 */ /* 0x000ea20000000800 */
[----:B----4-:R-:W-:-:S04]  /*2690*/  FADD R5, R13, R4 ;  /* 0x000000040d057221 */ /* 0x010fc80000000000 */
[----:B-1----:R-:W-:-:S04]  /*26a0*/  FADD R24, R10, R5 ;  /* 0x000000050a187221 */ /* 0x002fc80000000000 */
[----:B--2---:R-:W-:-:S05]  /*26b0*/  FADD R24, R31, R24 ;  /* 0x000000181f187221 */ /* 0x004fca0000000000 */
[----:B------:R3:W1:Y:S01]  /*26c0*/  SHFL.BFLY PT, R11, R24, 0x10, 0x1f ;  /* 0x0e001f00180b7f89 */ /* 0x00066200000e0000 */
[----:B0----5:R-:W-:Y:S05]  /*26d0*/  @!P0 BRA `(.L_x_18) ;  /* 0x0000001400848947 */ /* 0x021fea0003800000 */
.L_x_26:
[----:B------:R-:W-:-:S04]  /*26e0*/  IMAD.WIDE R4, R2, 0x2, R32 ;  /* 0x0000000202047825 */ /* 0x000fc800078e0220 */
[----:B------:R-:W-:Y:S01]  /*26f0*/  IMAD.WIDE R6, R2, 0x2, R26 ;  /* 0x0000000202067825 */ /* 0x000fe200078e021a */
[----:B------:R-:W2:Y:S04]  /*2700*/  LDG.E.U16 R15, desc[UR24][R4.64] ;  /* 0x00000018040f7981 */ /* 0x000ea8000c1e1500 */
[----:B------:R-:W4:Y:S01]  /*2710*/  LDG.E.U16 R17, desc[UR24][R6.64] ;  /* 0x0000001806117981 */ /* 0x000f22000c1e1500 */
[----:B------:R-:W-:Y:S01]  /*2720*/  F2FP.F16.F32.PACK_AB R28, R9, R28 ;  /* 0x0000001c091c723e */ /* 0x000fe200000000ff */
[----:B-1-3--:R-:W-:Y:S01]  /*2730*/  FADD R24, R24, R11 ;  /* 0x0000000b18187221 */ /* 0x00afe20000000000 */
[----:B------:R-:W-:Y:S01]  /*2740*/  F2FP.F16.F32.PACK_AB R29, R8, R29 ;  /* 0x0000001d081d723e */ /* 0x000fe200000000ff */
[----:B------:R-:W-:Y:S01]  /*2750*/  ULEA UR31, UR30, UR11, 0x3 ;  /* 0x0000000b1e1f7291 */ /* 0x000fe2000f8e18ff */
[----:B------:R-:W-:-:S02]  /*2760*/  F2FP.F16.F32.PACK_AB R30, R13, R30 ;  /* 0x0000001e0d1e723e */ /* 0x000fc400000000ff */
[----:B------:R-:W-:Y:S01]  /*2770*/  F2FP.F16.F32.PACK_AB R31, R31, R10 ;  /* 0x0000000a1f1f723e */ /* 0x000fe200000000ff */
[----:B------:R-:W-:-:S03]  /*2780*/  UIADD3 UR31, UPT, UPT, UR31, 0x2c00, URZ ;  /* 0x00002c001f1f7890 */ /* 0x000fc6000fffe0ff */
[----:B------:R-:W-:Y:S01]  /*2790*/  STTM.16dp32bit_t0_t15.x4 tmem[UR26], R28 ;  /* 0x0000001c000079ed */ /* 0x000fe2000890001a */
[----:B------:R-:W-:Y:S01]  /*27a0*/  STTM.16dp32bit_t16_t31.x4 tmem[UR26+0x4], R28 ;  /* 0x0000041c000079ed */ /* 0x000fe2000892001a */
[----:B--2---:R-:W-:Y:S04]  /*27b0*/  STS.U16 [R38+UR11+0x2800], R15 ;  /* 0x0028000f26007988 */ /* 0x004fe8000800040b */
[----:B----4-:R0:W-:Y:S01]  /*27c0*/  STS.U16 [R38+UR11+0x2a00], R17 ;  /* 0x002a001126007988 */ /* 0x0101e2000800040b */
[----:B------:R-:W1:Y:S02]  /*27d0*/  FENCE.VIEW.ASYNC.T ;  /* 0x00000000000073c6 */ /* 0x000e640000000200 */
[----:B-1----:R-:W-:Y:S06]  /*27e0*/  BAR.SYNC.DEFER_BLOCKING 0x0 ;  /* 0x0000000000007b1d */ /* 0x002fec0000010000 */
[----:B0-----:R-:W0:Y:S01]  /*27f0*/  LDTM.x16 R4, tmem[UR32] ;  /* 0x00000020000479ee */ /* 0x001e220008240000 */
[----:B------:R-:W-:Y:S01]  /*2800*/  NOP ;  /* 0x0000000000007918 */ /* 0x000fe20000000000 */
        /* <DEDUP_REMOVED lines=15> */
[----:B------:R-:W-:Y:S01]  /*2900*/  FMUL R19, R25, R19 ;  /* 0x0000001319137220 */ /* 0x000fe20000400000 */
[----:B------:R-:W-:-:S03]  /*2910*/  IMAD.MOV.U32 R25, RZ, RZ, R20 ;  /* 0x000000ffff197224 */ /* 0x000fc600078e0014 */
[----:B------:R0:W-:Y:S01]  /*2920*/  STTM.x16 tmem[UR32], R4 ;  /* 0x00000004000079ed */ /* 0x0001e20008240020 */
[----:B------:R-:W1:Y:S02]  /*2930*/  FENCE.VIEW.ASYNC.T ;  /* 0x00000000000073c6 */ /* 0x000e640000000200 */
[----:B-1----:R-:W-:Y:S06]  /*2940*/  BAR.SYNC.DEFER_BLOCKING 0x0 ;  /* 0x0000000000007b1d */ /* 0x002fec0000010000 */
[----:B------:R1:W-:Y:S06]  /*2950*/  MEMBAR.ALL.CTA ;  /* 0x0000000000007992 */ /* 0x0003ec0000008000 */
[----:B-1----:R-:W1:Y:S02]  /*2960*/  FENCE.VIEW.ASYNC.S ;  /* 0x00000000000073c6 */ /* 0x002e640000000000 */
[----:B-1----:R-:W-:Y:S06]  /*2970*/  BAR.SYNC.DEFER_BLOCKING 0x0 ;  /* 0x0000000000007b1d */ /* 0x002fec0000010000 */
[----:B------:R-:W-:Y:S05]  /*2980*/  BRA.U UP1, `(.L_x_19) ;  /* 0x0000000101287547 */ /* 0x000fea000b800000 */
[----:B------:R-:W-:Y:S01]  /*2990*/  UMOV UR6, UR31 ;  /* 0x0000001f00067c82 */ /* 0x000fe20008000000 */
[----:B------:R-:W-:Y:S01]  /*29a0*/  UMOV UR7, URZ ;  /* 0x000000ff00077c82 */ /* 0x000fe20008000000 */
[----:B------:R-:W-:Y:S01]  /*29b0*/  UMOV UR18, UR28 ;  /* 0x0000001c00127c82 */ /* 0x000fe20008000000 */
[----:B------:R-:W-:Y:S01]  /*29c0*/  UMOV UR19, 0xc0004010 ;  /* 0xc000401000137882 */ /* 0x000fe20000000000 */
[----:B------:R-:W-:Y:S01]  /*29d0*/  UMOV UR22, 0x0 ;  /* 0x0000000000167882 */ /* 0x000fe20000000000 */
[----:B------:R-:W-:Y:S01]  /*29e0*/  UMOV UR23, 0x8080010 ;  /* 0x0808001000177882 */ /* 0x000fe20000000000 */
[----:B------:R-:W-:Y:S01]  /*29f0*/  UMOV UR6, UR6 ;  /* 0x0000000600067c82 */ /* 0x000fe20008000000 */
[----:B------:R1:W-:Y:S01]  /*2a00*/  UTCHMMA tmem[UR33], gdesc[UR18], tmem[UR27], tmem[UR22], idesc[UR23], UPT ;  /* 0x00ff1612210079ea */ /* 0x0003e2000b80001b */
[----:B------:R1:W-:Y:S01]  /*2a10*/  UTCBAR [UR6], URZ ;  /* 0x000000ff060073e9 */ /* 0x0003e200080000ff */
[----:B------:R-:W-:Y:S02]  /*2a20*/  NOP ;  /* 0x0000000000007918 */ /* 0x000fe40000000000 */
.L_x_19:
[----:B------:R-:W-:Y:S01]  /*2a30*/  UIADD3 UR8, UP2, UPT, UR8, 0x10, URZ ;  /* 0x0000001008087890 */ /* 0x000fe2000ff5e0ff */
[----:B------:R-:W-:Y:S01]  /*2a40*/  IADD3 R2, PT, PT, R2, UR29, RZ ;  /* 0x0000001d02027c10 */ /* 0x000fe2000fffe0ff */
[----:B------:R-:W-:Y:S01]  /*2a50*/  UIADD3 UR30, UPT, UPT, UR30, 0x1, URZ ;  /* 0x000000011e1e7890 */ /* 0x000fe2000fffe0ff */
[----:B------:R-:W-:Y:S01]  /*2a60*/  FFMA R21, R23, R21, R24 ;  /* 0x0000001517157223 */ /* 0x000fe20000000018 */
[----:B------:R-:W-:Y:S01]  /*2a70*/  UIADD3.X UR9, UPT, UPT, URZ, UR9, URZ, UP2, !UPT ;  /* 0x00000009ff097290 */ /* 0x000fe200097fe4ff */
[----:B------:R-:W-:Y:S01]  /*2a80*/  IMAD.IADD R3, R40, 0x1, R3 ;  /* 0x0000000128037824 */ /* 0x000fe200078e0203 */
[----:B------:R-:W-:Y:S01]  /*2a90*/  ISETP.LE.U32.AND P0, PT, R45, UR8, PT ;  /* 0x000000082d007c0c */ /* 0x000fe2000bf03070 */
[----:B------:R-:W-:Y:S01]  /*2aa0*/  UISETP.GT.AND UP2, UPT, UR30, 0x1, UPT ;  /* 0x000000011e00788c */ /* 0x000fe2000bf44270 */
[----:B0-----:R-:W-:Y:S02]  /*2ab0*/  IMAD.MOV.U32 R12, RZ, RZ, R25 ;  /* 0x000000ffff0c7224 */ /* 0x001fe400078e0019 */
[----:B------:R-:W-:Y:S01]  /*2ac0*/  IMAD.U32 R4, RZ, RZ, UR9 ;  /* 0x00000009ff047e24 */ /* 0x000fe2000f8e00ff */
[----:B-1----:R-:W-:Y:S01]  /*2ad0*/  USEL UR6, URZ, 0x1, !UP2 ;  /* 0x00000001ff067887 */ /* 0x002fe2000d000000 */
[----:B------:R-:W-:Y:S01]  /*2ae0*/  IMAD.MOV.U32 R24, RZ, RZ, R22 ;  /* 0x000000ffff187224 */ /* 0x000fe200078e0016 */
[----:B------:R-:W-:-:S02]  /*2af0*/  USEL UR30, UR30, URZ, !UP2 ;  /* 0x000000ff1e1e7287 */ /* 0x000fc4000d000000 */
[----:B------:R-:W-:Y:S02]  /*2b00*/  ISETP.GE.U32.AND.EX P0, PT, R4, RZ, PT, P0 ;  /* 0x000000ff0400720c */ /* 0x000fe40003f06100 */
[----:B------:R-:W-:-:S11]  /*2b10*/  LOP3.LUT R20, R20, UR6, RZ, 0x3c, !PT ;  /* 0x0000000614147c12 */ /* 0x000fd6000f8e3cff */
[----:B------:R-:W-:Y:S05]  /*2b20*/  @!P0 BRA `(.L_x_20) ;  /* 0xfffffff000d88947 */ /* 0x000fea000383ffff */
[----:B------:R-:W0:Y:S01]  /*2b30*/  S2R R5, SR_CTAID.X ;  /* 0x0000000000057919 */ /* 0x000e220000002500 */
[----:B------:R-:W-:Y:S02]  /*2b40*/  IMAD.MOV.U32 R24, RZ, RZ, R22 ;  /* 0x000000ffff187224 */ /* 0x000fe400078e0016 */
[----:B0-----:R-:W-:-:S04]  /*2b50*/  IMAD.SHL.U32 R5, R5, 0x80, RZ ;  /* 0x0000008005057824 */ /* 0x001fc800078e00ff */
[----:B------:R-:W-:-:S05]  /*2b60*/  VIADD R5, R5, 0x80 ;  /* 0x0000008005057836 */ /* 0x000fca0000000000 */
[----:B------:R-:W-:-:S13]  /*2b70*/  ISETP.GE.AND P0, PT, R5, 0x1, PT ;  /* 0x000000010500780c */ /* 0x000fda0003f06270 */
[----:B------:R-:W-:Y:S05]  /*2b80*/  @!P0 BRA `(.L_x_15) ;  /* 0x0000000000108947 */ /* 0x000fea0003800000 */
[----:B------:R-:W-:-:S04]  /*2b90*/  IMAD.U32 R0, R25, -0x80000000, RZ ;  /* 0x8000000019007824 */ /* 0x000fc800078e00ff */
[----:B------:R-:W0:Y:S02]  /*2ba0*/  SYNCS.PHASECHK.TRANS64.TRYWAIT P0, [UR31], R0 ;  /* 0x00000000ff0075a7 */ /* 0x000e24000800111f */
[----:B0-----:R-:W-:Y:S05]  /*2bb0*/  @!P0 BRA `(.L_x_21) ;  /* 0x0000001000588947 */ /* 0x001fea0003800000 */
.L_x_27:
[----:B------:R-:W-:-:S07]  /*2bc0*/  IMAD.MOV.U32 R24, RZ, RZ, R22 ;  /* 0x000000ffff187224 */ /* 0x000fce00078e0016 */
.L_x_15:
[----:B------:R-:W-:Y:S01]  /*2bd0*/  BAR.SYNC.DEFER_BLOCKING 0x0 ;  /* 0x0000000000007b1d */ /* 0x000fe20000010000 */
[----:B------:R-:W-:-:S07]  /*2be0*/  IMAD.MOV.U32 R3, RZ, RZ, R21 ;  /* 0x000000ffff037224 */ /* 0x000fce00078e0015 */
[----:B------:R-:W0:Y:S01]  /*2bf0*/  LDC R26, c[0x0][0x3e8] ;  /* 0x0000fa00ff1a7b82 */ /* 0x000e220000000800 */
[----:B------:R-:W2:Y:S01]  /*2c00*/  LDCU.64 UR4, c[0x0][0x3e0] ;  /* 0x00007c00ff0477ac */ /* 0x000ea20008000a00 */
[----:B------:R-:W3:Y:S01]  /*2c10*/  S2R R40, SR_TID.X ;  /* 0x0000000000287919 */ /* 0x000ee20000002100 */
[----:B------:R-:W4:Y:S05]  /*2c20*/  S2R R28, SR_TID.X ;  /* 0x00000000001c7919 */ /* 0x000f2a0000002100 */
[----:B------:R-:W5:Y:S01]  /*2c30*/  LDC.64 R32, c[0x0][0x398] ;  /* 0x0000e600ff207b82 */ /* 0x000f620000000a00 */
[----:B------:R-:W1:Y:S07]  /*2c40*/  @!P1 SYNCS.CCTL.IV [UR11+0x2c00] ;  /* 0x002c0000ff0099b1 */ /* 0x000e6e000800000b */
[----:B-1----:R-:W-:Y:S01]  /*2c50*/  BAR.SYNC.DEFER_BLOCKING 0x0 ;  /* 0x0000000000007b1d */ /* 0x002fe20000010000 */
[----:B--2---:R-:W-:-:S04]  /*2c60*/  UIMAD UR4, UR10, UR4, URZ ;  /* 0x000000040a0472a4 */ /* 0x004fc8000f8e02ff */
[----:B------:R-:W-:Y:S01]  /*2c70*/  USHF.L.U32 UR6, UR4, 0x1, URZ ;  /* 0x0000000104067899 */ /* 0x000fe200080006ff */
[C---:B---3--:R-:W-:Y:S02]  /*2c80*/  LOP3.LUT R2, R40.reuse, 0x80, RZ, 0xc0, !PT ;  /* 0x0000008028027812 */ /* 0x048fe400078ec0ff */
[----:B------:R-:W-:Y:S02]  /*2c90*/  LOP3.LUT R21, R40, 0x7f, RZ, 0xc0, !PT ;  /* 0x0000007f28157812 */ /* 0x000fe400078ec0ff */
[----:B------:R-:W-:Y:S02]  /*2ca0*/  LEA R2, R2, UR11, 0x5 ;  /* 0x0000000b02027c11 */ /* 0x000fe4000f8e28ff */
[----:B----4-:R-:W-:Y:S02]  /*2cb0*/  SHF.R.U32.HI R28, RZ, 0x7, R28 ;  /* 0x00000007ff1c7819 */ /* 0x010fe4000001161c */
[----:B------:R-:W-:Y:S01]  /*2cc0*/  SHF.R.U32.HI R35, RZ, 0x1, R40 ;  /* 0x00000001ff237819 */ /* 0x000fe20000011628 */
[----:B------:R-:W1:Y:S02]  /*2cd0*/  @!P1 SYNCS.CCTL.IV [UR11+0x2c08] ;  /* 0x002c0800ff0099b1 */ /* 0x000e64000800000b */
[----:B-1----:R1:W-:Y:S01]  /*2ce0*/  STSM.16.M88 [R42], R3 ;  /* 0x000000032a007844 */ /* 0x0023e20000000000 */
[----:B------:R-:W-:Y:S01]  /*2cf0*/  BAR.SYNC.DEFER_BLOCKING 0x0 ;  /* 0x0000000000007b1d */ /* 0x000fe20000010000 */
[----:B------:R-:W-:Y:S01]  /*2d00*/  FSETP.GEU.AND P1, PT, R3, 1.175494350822287508e-38, PT ;  /* 0x008000000300780b */ /* 0x000fe20003f2e000 */
[----:B------:R-:W-:Y:S01]  /*2d10*/  IMAD R2, R21, 0x10, R2 ;  /* 0x0000001015027824 */ /* 0x000fe200078e0202 */
[----:B------:R-:W-:-:S02]  /*2d20*/  SGXT.U32 R28, R28, 0x1 ;  /* 0x000000011c1c781a */ /* 0x000fc40000000000 */
[----:B------:R-:W-:Y:S01]  /*2d30*/  ISETP.GE.U32.AND P4, PT, R40, 0x20, PT ;  /* 0x000000202800780c */ /* 0x000fe20003f86070 */
[----:B------:R-:W2:Y:S08]  /*2d40*/  LDTM.x16 R4, tmem[UR32] ;  /* 0x00000020000479ee */ /* 0x000eb00008240000 */
[----:B-1----:R-:W-:-:S04]  /*2d50*/  @!P1 FMUL R3, R3, 8388608 ;  /* 0x4b00000003039820 */ /* 0x002fc80000400000 */
[----:B------:R-:W-:Y:S01]  /*2d60*/  VIADD R22, R3, 0xc0cafb0d ;  /* 0xc0cafb0d03167836 */ /* 0x000fe20000000000 */
[----:B------:R-:W1:Y:S01]  /*2d70*/  LDSM.16.M88 R0, [R41+UR11] ;  /* 0x0000000b2900783b */ /* 0x000e620008000000 */
[----:B------:R-:W-:Y:S01]  /*2d80*/  NOP ;  /* 0x0000000000007918 */ /* 0x000fe20000000000 */
[----:B--2---:R-:W-:Y:S01]  /*2d90*/  BAR.SYNC.DEFER_BLOCKING 0x0 ;  /* 0x0000000000007b1d */ /* 0x004fe20000010000 */
[C---:B-1----:R-:W-:Y:S02]  /*2da0*/  FSETP.GT.AND P0, PT, |R0|.reuse, 8.50705917302346158658e+37, PT ;  /* 0x7e8000000000780b */ /* 0x042fe40003f04200 */
[----:B------:R-:W-:-:S11]  /*2db0*/  FSETP.GEU.AND P2, PT, |R0|, 1.175494350822287508e-38, PT ;  /* 0x008000000000780b */ /* 0x000fd60003f4e200 */
[----:B------:R-:W-:Y:S01]  /*2dc0*/  @P0 FMUL R0, R0, 0.25 ;  /* 0x3e80000000000820 */ /* 0x000fe20000400000 */
[----:B------:R-:W-:Y:S01]  /*2dd0*/  @P0 FMUL R4, R4, 0.25 ;  /* 0x3e80000004040820 */ /* 0x000fe20000400000 */
[----:B------:R-:W-:Y:S01]  /*2de0*/  @P0 FMUL R12, R12, 0.25 ;  /* 0x3e8000000c0c0820 */ /* 0x000fe20000400000 */
[----:B------:R-:W-:Y:S01]  /*2df0*/  @P0 FMUL R14, R14, 0.25 ;  /* 0x3e8000000e0e0820 */ /* 0x000fe20000400000 */
[----:B------:R-:W-:Y:S01]  /*2e00*/  @!P2 FMUL R0, R0, 16777216 ;  /* 0x4b8000000000a820 */ /* 0x000fe20000400000 */
[----:B------:R-:W-:Y:S01]  /*2e10*/  @!P2 FMUL R4, R4, 16777216 ;  /* 0x4b8000000404a820 */ /* 0x000fe20000400000 */
[----:B------:R-:W-:Y:S01]  /*2e20*/  @!P2 FMUL R12, R12, 16777216 ;  /* 0x4b8000000c0ca820 */ /* 0x000fe20000400000 */
[----:B------:R-:W-:Y:S01]  /*2e30*/  @!P2 FMUL R14, R14, 16777216 ;  /* 0x4b8000000e0ea820 */ /* 0x000fe20000400000 */
[----:B------:R-:W-:Y:S01]  /*2e40*/  @P0 FMUL R6, R6, 0.25 ;  /* 0x3e80000006060820 */ /* 0x000fe20000400000 */
[----:B------:R-:W-:Y:S01]  /*2e50*/  @P0 FMUL R8, R8, 0.25 ;  /* 0x3e80000008080820 */ /* 0x000fe20000400000 */
[----:B------:R-:W1:Y:S01]  /*2e60*/  MUFU.RCP R0, R0 ;  /* 0x0000000000007308 */ /* 0x000e620000001000 */
[----:B------:R-:W-:Y:S01]  /*2e70*/  @P0 FMUL R10, R10, 0.25 ;  /* 0x3e8000000a0a0820 */ /* 0x000fe20000400000 */
[----:B------:R-:W-:Y:S01]  /*2e80*/  @!P2 FMUL R6, R6, 16777216 ;  /* 0x4b8000000606a820 */ /* 0x000fe20000400000 */
[----:B------:R-:W-:Y:S01]  /*2e90*/  @!P2 FMUL R8, R8, 16777216 ;  /* 0x4b8000000808a820 */ /* 0x000fe20000400000 */
[----:B------:R-:W-:Y:S01]  /*2ea0*/  @P0 FMUL R11, R11, 0.25 ;  /* 0x3e8000000b0b0820 */ /* 0x000fe20000400000 */
[----:B------:R-:W-:Y:S01]  /*2eb0*/  @!P2 FMUL R10, R10, 16777216 ;  /* 0x4b8000000a0aa820 */ /* 0x000fe20000400000 */
[----:B------:R-:W-:Y:S01]  /*2ec0*/  @P0 FMUL R16, R16, 0.25 ;  /* 0x3e80000010100820 */ /* 0x000fe20000400000 */
        /* <DEDUP_REMOVED lines=8> */
[----:B------:R-:W-:Y:S01]  /*2f50*/  @!P2 FMUL R11, R11, 16777216 ;  /* 0x4b8000000b0ba820 */ /* 0x000fe20000400000 */
[----:B------:R-:W-:Y:S01]  /*2f60*/  @!P2 FMUL R16, R16, 16777216 ;  /* 0x4b8000001010a820 */ /* 0x000fe20000400000 */
[C---:B-1----:R-:W-:Y:S01]  /*2f70*/  FMUL R20, R0.reuse, R4 ;  /* 0x0000000400147220 */ /* 0x042fe20000400000 */
[C---:B------:R-:W-:Y:S01]  /*2f80*/  FMUL R12, R0.reuse, R12 ;  /* 0x0000000c000c7220 */ /* 0x040fe20000400000 */
[----:B------:R-:W-:Y:S01]  /*2f90*/  FMUL R25, R0, R14 ;  /* 0x0000000e00197220 */ /* 0x000fe20000400000 */
[----:B------:R-:W-:Y:S01]  /*2fa0*/  LOP3.LUT R4, R22, 0xff800000, RZ, 0xc0, !PT ;  /* 0xff80000016047812 */ /* 0x000fe200078ec0ff */
[C---:B------:R-:W-:Y:S01]  /*2fb0*/  FMUL R21, R0.reuse, R6 ;  /* 0x0000000600157220 */ /* 0x040fe20000400000 */
[C---:B------:R-:W-:Y:S01]  /*2fc0*/  FMUL R8, R0.reuse, R8 ;  /* 0x0000000800087220 */ /* 0x040fe20000400000 */
[----:B------:R-:W-:Y:S01]  /*2fd0*/  FMUL R23, R0, R10 ;  /* 0x0000000a00177220 */ /* 0x000fe20000400000 */
[----:B------:R-:W-:Y:S01]  /*2fe0*/  F2FP.F16.F32.PACK_AB R22, R25, R12 ;  /* 0x0000000c1916723e */ /* 0x000fe200000000ff */
[----:B------:R-:W-:-:S02]  /*2ff0*/  IMAD.IADD R12, R3, 0x1, -R4 ;  /* 0x00000001030c7824 */ /* 0x000fc400078e0a04 */
[----:B------:R-:W-:Y:S01]  /*3000*/  @!P2 FMUL R18, R18, 16777216 ;  /* 0x4b8000001212a820 */ /* 0x000fe20000400000 */
[----:B------:R-:W-:Y:S02]  /*3010*/  IMAD.MOV.U32 R25, RZ, RZ, 0x3dc6b27f ;  /* 0x3dc6b27fff197424 */ /* 0x000fe400078e00ff */
[----:B------:R-:W-:Y:S01]  /*3020*/  @!P2 FMUL R5, R5, 16777216 ;  /* 0x4b8000000505a820 */ /* 0x000fe20000400000 */
[----:B------:R-:W-:Y:S01]  /*3030*/  FADD R12, R12, -1 ;  /* 0xbf8000000c0c7421 */ /* 0x000fe20000000000 */
[----:B------:R-:W-:Y:S01]  /*3040*/  @!P2 FMUL R7, R7, 16777216 ;  /* 0x4b8000000707a820 */ /* 0x000fe20000400000 */
[----:B------:R-:W-:Y:S01]  /*3050*/  @!P2 FMUL R9, R9, 16777216 ;  /* 0x4b8000000909a820 */ /* 0x000fe20000400000 */
[----:B------:R-:W-:Y:S01]  /*3060*/  @!P2 FMUL R13, R13, 16777216 ;  /* 0x4b8000000d0da820 */ /* 0x000fe20000400000 */
[C---:B------:R-:W-:Y:S01]  /*3070*/  FFMA.FTZ R25, R12.reuse, R25, -0.16845393180847167969 ;  /* 0xbe2c7f300c197423 */ /* 0x040fe20000010019 */
[----:B------:R-:W-:Y:S01]  /*3080*/  @!P2 FMUL R15, R15, 16777216 ;  /* 0x4b8000000f0fa820 */ /* 0x000fe20000400000 */
[----:B------:R-:W-:Y:S01]  /*3090*/  @!P2 FMUL R17, R17, 16777216 ;  /* 0x4b8000001111a820 */ /* 0x000fe20000400000 */
[----:B------:R-:W-:Y:S01]  /*30a0*/  @!P2 FMUL R19, R19, 16777216 ;  /* 0x4b8000001313a820 */ /* 0x000fe20000400000 */
[----:B------:R-:W-:Y:S01]  /*30b0*/  FFMA.FTZ R25, R12, R25, 0.1716887056827545166 ;  /* 0x3e2fcf2a0c197423 */ /* 0x000fe20000010019 */
[----:B------:R-:W-:Y:S01]  /*30c0*/  F2FP.F16.F32.PACK_AB R20, R21, R20 ;  /* 0x000000141514723e */ /* 0x000fe200000000ff */
[----:B------:R-:W-:Y:S01]  /*30d0*/  FMUL R6, R0, R11 ;  /* 0x0000000b00067220 */ /* 0x000fe20000400000 */
[----:B------:R-:W-:Y:S01]  /*30e0*/  F2FP.F16.F32.PACK_AB R21, R23, R8 ;  /* 0x000000081715723e */ /* 0x000fe200000000ff */
[----:B------:R-:W-:Y:S01]  /*30f0*/  FFMA.FTZ R25, R12, R25, -0.17900948226451873779 ;  /* 0xbe374e430c197423 */ /* 0x000fe20000010019 */
[C---:B------:R-:W-:Y:S01]  /*3100*/  FMUL R16, R0.reuse, R16 ;  /* 0x0000001000107220 */ /* 0x040fe20000400000 */
[C---:B------:R-:W-:Y:S01]  /*3110*/  FMUL R27, R0.reuse, R18 ;  /* 0x00000012001b7220 */ /* 0x040fe20000400000 */
[----:B------:R-:W-:Y:S01]  /*3120*/  FMUL R8, R0, R5 ;  /* 0x0000000500087220 */ /* 0x000fe20000400000 */
[----:B------:R-:W-:Y:S01]  /*3130*/  FFMA.FTZ R25, R12, R25, 0.20512372255325317383 ;  /* 0x3e520bf40c197423 */ /* 0x000fe20000010019 */
[C---:B------:R-:W-:Y:S01]  /*3140*/  FMUL R7, R0.reuse, R7 ;  /* 0x0000000700077220 */ /* 0x040fe20000400000 */
[C---:B------:R-:W-:Y:S01]  /*3150*/  FMUL R9, R0.reuse, R9 ;  /* 0x0000000900097220 */ /* 0x040fe20000400000 */
[----:B------:R-:W-:Y:S01]  /*3160*/  FMUL R10, R0, R13 ;  /* 0x0000000d000a7220 */ /* 0x000fe20000400000 */
[----:B------:R-:W-:Y:S01]  /*3170*/  FFMA.FTZ R25, R12, R25, -0.24046532809734344482 ;  /* 0xbe763c8b0c197423 */ /* 0x000fe20000010019 */
[C---:B------:R-:W-:Y:S01]  /*3180*/  FMUL R15, R0.reuse, R15 ;  /* 0x0000000f000f7220 */ /* 0x040fe20000400000 */
[C---:B------:R-:W-:Y:S01]  /*3190*/  FMUL R11, R0.reuse, R17 ;  /* 0x00000011000b7220 */ /* 0x040fe20000400000 */
[----:B------:R-:W-:Y:S01]  /*31a0*/  FMUL R0, R0, R19 ;  /* 0x0000001300007220 */ /* 0x000fe20000400000 */
[----:B------:R-:W-:Y:S01]  /*31b0*/  FFMA.FTZ R25, R12, R25, 0.28857114911079406738 ;  /* 0x3e93bf990c197423 */ /* 0x000fe20000010019 */
[----:B------:R-:W-:-:S02]  /*31c0*/  F2FP.F16.F32.PACK_AB R23, R27, R16 ;  /* 0x000000101b17723e */ /* 0x000fc400000000ff */
[----:B------:R-:W-:Y:S01]  /*31d0*/  F2FP.F16.F32.PACK_AB R8, R7, R8 ;  /* 0x000000080708723e */ /* 0x000fe200000000ff */
[----:B------:R-:W-:Y:S01]  /*31e0*/  FFMA.FTZ R25, R12, R25, -0.36067417263984680176 ;  /* 0xbeb8aa490c197423 */ /* 0x000fe20000010019 */
[----:B------:R-:W-:Y:S01]  /*31f0*/  F2FP.F16.F32.PACK_AB R9, R6, R9 ;  /* 0x000000090609723e */ /* 0x000fe200000000ff */
[----:B------:R1:W-:Y:S01]  /*3200*/  STS.128 [R2], R20 ;  /* 0x0000001402007388 */ /* 0x0003e20000000c00 */
[----:B------:R-:W-:Y:S01]  /*3210*/  F2FP.F16.F32.PACK_AB R10, R15, R10 ;  /* 0x0000000a0f0a723e */ /* 0x000fe200000000ff */
[----:B------:R-:W-:Y:S01]  /*3220*/  FFMA.FTZ R25, R12, R25, 0.48089820146560668945 ;  /* 0x3ef6384a0c197423 */ /* 0x000fe20000010019 */
[----:B------:R-:W-:Y:S02]  /*3230*/  F2FP.F16.F32.PACK_AB R11, R0, R11 ;  /* 0x0000000b000b723e */ /* 0x000fe400000000ff */
[----:B------:R-:W-:Y:S01]  /*3240*/  FSEL R13, RZ, -23, P1 ;  /* 0xc1b80000ff0d7808 */ /* 0x000fe20000800000 */
[C---:B------:R-:W-:Y:S01]  /*3250*/  FFMA.FTZ R25, R12.reuse, R25, -0.72134751081466674805 ;  /* 0xbf38aa3b0c197423 */ /* 0x040fe20000010019 */
[----:B------:R-:W-:Y:S01]  /*3260*/  I2FP.F32.S32 R14, R4 ;  /* 0x00000004000e7245 */ /* 0x000fe20000201400 */
[----:B------:R2:W-:Y:S01]  /*3270*/  STS.128 [R2+0x800], R8 ;  /* 0x0008000802007388 */ /* 0x0005e20000000c00 */
[----:B------:R-:W-:Y:S01]  /*3280*/  SHF.R.U32.HI R15, RZ, 0x2, R40 ;  /* 0x00000002ff0f7819 */ /* 0x000fe20000011628 */
[----:B------:R-:W-:Y:S01]  /*3290*/  FMUL R25, R12, R25 ;  /* 0x000000190c197220 */ /* 0x000fe20000400000 */
[----:B------:R-:W-:Y:S01]  /*32a0*/  LOP3.LUT R0, R40, 0xff, RZ, 0xc0, !PT ;  /* 0x000000ff28007812 */ /* 0x000fe200078ec0ff */
[----:B------:R-:W-:Y:S01]  /*32b0*/  FFMA.FTZ R13, R14, 1.1920928955078125e-07, R13 ;  /* 0x340000000e0d7823 */ /* 0x000fe2000001000d */
[----:B------:R-:W-:Y:S01]  /*32c0*/  BAR.SYNC.DEFER_BLOCKING 0x0 ;  /* 0x0000000000007b1d */ /* 0x000fe20000010000 */
[----:B------:R-:W-:Y:S01]  /*32d0*/  FMUL R25, R12, R25 ;  /* 0x000000190c197220 */ /* 0x000fe20000400000 */
[----:B------:R-:W-:-:S02]  /*32e0*/  ISETP.GE.U32.AND P0, PT, R3, 0x7f800000, PT ;  /* 0x7f8000000300780c */ /* 0x000fc40003f06070 */
[----:B------:R-:W-:Y:S01]  /*32f0*/  LOP3.LUT R15, R15, 0x38, RZ, 0xc0, !PT ;  /* 0x000000380f0f7812 */ /* 0x000fe200078ec0ff */
[----:B------:R-:W-:Y:S01]  /*3300*/  FFMA.FTZ R12, R12, 1.4426950216293334961, R25 ;  /* 0x3fb8aa3b0c0c7823 */ /* 0x000fe20000010019 */
[----:B-1----:R-:W-:Y:S02]  /*3310*/  LEA R20, R0, UR11, 0x4 ;  /* 0x0000000b00147c11 */ /* 0x002fe4000f8e20ff */
[----:B------:R-:W-:Y:S01]  /*3320*/  LOP3.LUT R15, R15, 0x1f, R40, 0xf8, !PT ;  /* 0x0000001f0f0f7812 */ /* 0x000fe200078ef828 */
[----:B------:R-:W-:Y:S01]  /*3330*/  FADD R12, R13, R12 ;  /* 0x0000000c0d0c7221 */ /* 0x000fe20000000000 */
[----:B0-----:R-:W-:Y:S01]  /*3340*/  IMAD R13, R28, R26, RZ ;  /* 0x0000001a1c0d7224 */ /* 0x001fe200078e02ff */
[----:B------:R-:W-:Y:S01]  /*3350*/  FSETP.NEU.AND P1, PT, R3, RZ, PT ;  /* 0x000000ff0300720b */ /* 0x000fe20003f2d000 */
[----:B--2---:R-:W-:Y:S01]  /*3360*/  IMAD R2, R44, UR5, RZ ;  /* 0x000000052c027c24 */ /* 0x004fe2000f8e02ff */
[----:B------:R-:W-:Y:S01]  /*3370*/  UIMAD.WIDE UR4, UR4, 0x2, URZ ;  /* 0x00000002040478a5 */ /* 0x000fe2000f8e02ff */
[----:B------:R-:W-:-:S02]  /*3380*/  IMAD.SHL.U32 R34, R15, 0x10, RZ ;  /* 0x000000100f227824 */ /* 0x000fc400078e00ff */
[----:B------:R-:W-:Y:S02]  /*3390*/  IMAD R15, R26, 0x2, R13 ;  /* 0x000000021a0f7824 */ /* 0x000fe400078e020d */
[----:B------:R-:W-:Y:S01]  /*33a0*/  @P0 IMAD.MOV.U32 R14, RZ, RZ, 0x7f800000 ;  /* 0x7f800000ff0e0424 */ /* 0x000fe200078e00ff */
[----:B------:R-:W-:Y:S01]  /*33b0*/  LOP3.LUT R8, R34, 0x1b0, RZ, 0xc0, !PT ;  /* 0x000001b022087812 */ /* 0x000fe200078ec0ff */
[----:B------:R-:W-:Y:S02]  /*33c0*/  IMAD R23, R26, 0x2, R15 ;  /* 0x000000021a177824 */ /* 0x000fe400078e020f */
[----:B------:R-:W-:Y:S01]  /*33d0*/  @P0 FFMA.FTZ R12, R3, R14, +INF ;  /* 0x7f800000030c0423 */ /* 0x000fe2000001000e */
[----:B------:R-:W-:Y:S01]  /*33e0*/  IMAD.SHL.U32 R11, R2, 0x2, RZ ;  /* 0x00000002020b7824 */ /* 0x000fe200078e00ff */
[----:B------:R-:W0:Y:S01]  /*33f0*/  LDS.128 R4, [R20] ;  /* 0x0000000014047984 */ /* 0x000e220000000c00 */
[----:B------:R-:W-:Y:S01]  /*3400*/  IMAD R3, R26, 0x2, R23 ;  /* 0x000000021a037824 */ /* 0x000fe200078e0217 */
[----:B------:R-:W-:Y:S01]  /*3410*/  LOP3.LUT R35, R8, 0x40, R35, 0xf8, !PT ;  /* 0x0000004008237812 */ /* 0x000fe200078ef823 */
[----:B------:R-:W-:Y:S01]  /*3420*/  IMAD.HI R2, R2, 0x2, RZ ;  /* 0x0000000202027827 */ /* 0x000fe200078e02ff */
[----:B------:R-:W-:Y:S01]  /*3430*/  FSEL R9, R12, -INF , P1 ;  /* 0xff8000000c097808 */ /* 0x000fe20000800000 */
[----:B------:R-:W1:Y:S01]  /*3440*/  LDCU UR4, c[0x0][0x3ec] ;  /* 0x00007d80ff0477ac */ /* 0x000e620008000800 */
[----:B-----5:R-:W-:Y:S01]  /*3450*/  IADD3 R32, P0, P1, R11, UR6, R32 ;  /* 0x000000060b207c10 */ /* 0x020fe2000f91e020 */
[----:B------:R-:W-:-:S02]  /*3460*/  IMAD R27, R26, 0x2, R3 ;  /* 0x000000021a1b7824 */ /* 0x000fc400078e0203 */
[----:B------:R-:W-:Y:S01]  /*3470*/  FFMA R36, R9, 0.69314718246459960938, R24 ;  /* 0x3f31721809247823 */ /* 0x000fe20000000018 */
[----:B------:R-:W-:Y:S01]  /*3480*/  IADD3.X R33, PT, PT, R2, UR5, R33, P0, P1 ;  /* 0x0000000502217c10 */ /* 0x000fe200087e2421 */
[C---:B------:R-:W-:Y:S01]  /*3490*/  IMAD R29, R26.reuse, 0x2, R27 ;  /* 0x000000021a1d7824 */ /* 0x040fe200078e021b */
[----:B------:R-:W2:Y:S01]  /*34a0*/  LDS.128 R8, [R20+0x1000] ;  /* 0x0010000014087984 */ /* 0x000ea20000000c00 */
[-C--:B------:R-:W-:Y:S01]  /*34b0*/  LEA R18, P0, R13, R32.reuse, 0x1 ;  /* 0x000000200d127211 */ /* 0x080fe200078008ff */
[----:B------:R-:W-:Y:S01]  /*34c0*/  VIADD R35, R35, UR11 ;  /* 0x0000000b23237c36 */ /* 0x000fe20008000000 */
[----:B------:R-:W-:Y:S02]  /*34d0*/  LEA R16, P1, R15, R32, 0x1 ;  /* 0x000000200f107211 */ /* 0x000fe400078208ff */
[----:B------:R-:W-:Y:S02]  /*34e0*/  LEA R21, R26, R29, 0x1 ;  /* 0x0000001d1a157211 */ /* 0x000fe400078e08ff */
[----:B------:R-:W-:-:S02]  /*34f0*/  LEA.HI.X.SX32 R19, R13, R33, 0x1, P0 ;  /* 0x000000210d137211 */ /* 0x000fc400000f0eff */
[-C--:B------:R-:W-:Y:S01]  /*3500*/  LEA R22, P2, R23, R32.reuse, 0x1 ;  /* 0x0000002017167211 */ /* 0x080fe200078408ff */
[C---:B------:R-:W-:Y:S01]  /*3510*/  IMAD R25, R26.reuse, 0x2, R21 ;  /* 0x000000021a197824 */ /* 0x040fe200078e0215 */
[-C--:B------:R-:W-:Y:S01]  /*3520*/  LEA.HI.X.SX32 R17, R15, R33.reuse, 0x1, P1 ;  /* 0x000000210f117211 */ /* 0x080fe200008f0eff */
[----:B-1----:R-:W-:Y:S01]  /*3530*/  UIMAD UR4, UR10, UR4, URZ ;  /* 0x000000040a0472a4 */ /* 0x002fe2000f8e02ff */
[-C--:B------:R-:W-:Y:S01]  /*3540*/  LEA R12, P1, R27, R32.reuse, 0x1 ;  /* 0x000000201b0c7211 */ /* 0x080fe200078208ff */
[C---:B------:R-:W-:Y:S01]  /*3550*/  IMAD R31, R26.reuse, 0x2, R25 ;  /* 0x000000021a1f7824 */ /* 0x040fe200078e0219 */
[-C--:B------:R-:W-:Y:S01]  /*3560*/  LEA.HI.X.SX32 R23, R23, R33.reuse, 0x1, P2 ;  /* 0x0000002117177211 */ /* 0x080fe200010f0eff */
[----:B------:R-:W-:Y:S01]  /*3570*/  USHF.L.U32 UR6, UR4, 0x2, URZ ;  /* 0x0000000204067899 */ /* 0x000fe200080006ff */
[-C--:B------:R-:W-:Y:S01]  /*3580*/  LEA R14, P2, R29, R32.reuse, 0x1 ;  /* 0x000000201d0e7211 */ /* 0x080fe200078408ff */
[C---:B------:R-:W-:Y:S01]  /*3590*/  IMAD R39, R26.reuse, 0x2, R31 ;  /* 0x000000021a277824 */ /* 0x040fe200078e021f */
[----:B------:R-:W-:Y:S01]  /*35a0*/  LEA R2, P0, R3, R32, 0x1 ;  /* 0x0000002003027211 */ /* 0x000fe200078008ff */
[----:B------:R-:W-:Y:S01]  /*35b0*/  UIMAD.WIDE UR4, UR4, 0x4, URZ ;  /* 0x00000004040478a5 */ /* 0x000fe2000f8e02ff */
[-C--:B------:R-:W-:Y:S01]  /*35c0*/  LEA.HI.X.SX32 R15, R29, R33.reuse, 0x1, P2 ;  /* 0x000000211d0f7211 */ /* 0x080fe200010f0eff */
[----:B------:R-:W-:Y:S01]  /*35d0*/  IMAD R41, R26, 0x2, R39 ;  /* 0x000000021a297824 */ /* 0x000fe200078e0227 */
[----:B------:R-:W-:-:S03]  /*35e0*/  LEA.HI.X.SX32 R3, R3, R33, 0x1, P0 ;  /* 0x0000002103037211 */ /* 0x000fc600000f0eff */
[----:B------:R-:W-:Y:S01]  /*35f0*/  IMAD R43, R26, 0x2, R41 ;  /* 0x000000021a2b7824 */ /* 0x000fe200078e0229 */
[----:B0-----:R-:W-:Y:S01]  /*3600*/  PRMT R13, R4, 0x7632, R13 ;  /* 0x00007632040d7816 */ /* 0x001fe2000000000d */
[----:B------:R0:W-:Y:S01]  /*3610*/  STG.E.U16 desc[UR24][R18.64], R4 ;  /* 0x0000000412007986 */ /* 0x0001e2000c101518 */
[----:B------:R-:W-:-:S03]  /*3620*/  PRMT R37, R5, 0x7632, R37 ;  /* 0x0000763205257816 */ /* 0x000fc60000000025 */
[----:B------:R1:W-:Y:S04]  /*3630*/  STG.E.U16 desc[UR24][R16.64], R13 ;  /* 0x0000000d10007986 */ /* 0x0003e8000c101518 */
[----:B------:R3:W-:Y:S01]  /*3640*/  STG.E.U16 desc[UR24][R22.64], R5 ;  /* 0x0000000516007986 */ /* 0x0007e2000c101518 */
[----:B0-----:R-:W-:-:S03]  /*3650*/  LEA R18, P2, R31, R32, 0x1 ;  /* 0x000000201f127211 */ /* 0x001fc600078408ff */
[----:B------:R0:W-:Y:S01]  /*3660*/  STG.E.U16 desc[UR24][R2.64], R37 ;  /* 0x0000002502007986 */ /* 0x0001e2000c101518 */
[-C--:B------:R-:W-:Y:S02]  /*3670*/  LEA R4, P0, R21, R32.reuse, 0x1 ;  /* 0x0000002015047211 */ /* 0x080fe400078008ff */
[-C--:B-1----:R-:W-:Y:S01]  /*3680*/  LEA.HI.X.SX32 R13, R27, R33.reuse, 0x1, P1 ;  /* 0x000000211b0d7211 */ /* 0x082fe200008f0eff */
[C---:B------:R-:W-:Y:S01]  /*3690*/  IMAD R27, R26.reuse, 0x2, R43 ;  /* 0x000000021a1b7824 */ /* 0x040fe200078e022b */
[-C--:B------:R-:W-:Y:S02]  /*36a0*/  LEA R16, P1, R25, R32.reuse, 0x1 ;  /* 0x0000002019107211 */ /* 0x080fe400078208ff */
[-C--:B------:R-:W-:Y:S01]  /*36b0*/  LEA.HI.X.SX32 R19, R31, R33.reuse, 0x1, P2 ;  /* 0x000000211f137211 */ /* 0x080fe200010f0eff */
[C---:B------:R-:W-:Y:S01]  /*36c0*/  IMAD R29, R26.reuse, 0x2, R27 ;  /* 0x000000021a1d7824 */ /* 0x040fe200078e021b */
[-C--:B---3--:R-:W-:Y:S01]  /*36d0*/  LEA.HI.X.SX32 R5, R21, R33.reuse, 0x1, P0 ;  /* 0x0000002115057211 */ /* 0x088fe200000f0eff */
[----:B------:R2:W-:Y:S01]  /*36e0*/  STG.E.U16 desc[UR24][R12.64], R6 ;  /* 0x000000060c007986 */ /* 0x0005e2000c101518 */
[----:B------:R-:W-:Y:S01]  /*36f0*/  LEA.HI.X.SX32 R17, R25, R33, 0x1, P1 ;  /* 0x0000002119117211 */ /* 0x000fe200008f0eff */
[----:B------:R-:W-:Y:S01]  /*3700*/  IMAD R31, R26, 0x2, R29 ;  /* 0x000000021a1f7824 */ /* 0x000fe200078e021d */
[----:B------:R-:W-:-:S02]  /*3710*/  LEA R20, P0, R39, R32, 0x1 ;  /* 0x0000002027147211 */ /* 0x000fc400078008ff */
[-C--:B------:R-:W-:Y:S01]  /*3720*/  LEA R22, P1, R41, R32.reuse, 0x1 ;  /* 0x0000002029167211 */ /* 0x080fe200078208ff */
[----:B------:R-:W-:Y:S01]  /*3730*/  IMAD R38, R26, 0x2, R31 ;  /* 0x000000021a267824 */ /* 0x000fe200078e021f */
[-C--:B------:R-:W-:Y:S02]  /*3740*/  LEA R24, P2, R43, R32.reuse, 0x1 ;  /* 0x000000202b187211 */ /* 0x080fe400078408ff */
[-C--:B------:R-:W-:Y:S02]  /*3750*/  LEA.HI.X.SX32 R21, R39, R33.reuse, 0x1, P0 ;  /* 0x0000002127157211 */ /* 0x080fe400000f0eff */
[-C--:B------:R-:W-:Y:S02]  /*3760*/  LEA.HI.X.SX32 R23, R41, R33.reuse, 0x1, P1 ;  /* 0x0000002129177211 */ /* 0x080fe400008f0eff */
[----:B------:R-:W-:Y:S02]  /*3770*/  LEA.HI.X.SX32 R25, R43, R33, 0x1, P2 ;  /* 0x000000212b197211 */ /* 0x000fe400010f0eff */
[----:B------:R-:W-:-:S02]  /*3780*/  LEA R26, P0, R27, R32, 0x1 ;  /* 0x000000201b1a7211 */ /* 0x000fc400078008ff */
[-C--:B------:R-:W-:Y:S02]  /*3790*/  LEA R28, P1, R29, R32.reuse, 0x1 ;  /* 0x000000201d1c7211 */ /* 0x080fe400078208ff */
[-C--:B------:R-:W-:Y:S02]  /*37a0*/  LEA R30, P2, R31, R32.reuse, 0x1 ;  /* 0x000000201f1e7211 */ /* 0x080fe400078408ff */
[----:B------:R-:W-:Y:S02]  /*37b0*/  LEA R32, P3, R38, R32, 0x1 ;  /* 0x0000002026207211 */ /* 0x000fe400078608ff */
[-C--:B------:R-:W-:Y:S02]  /*37c0*/  LEA.HI.X.SX32 R27, R27, R33.reuse, 0x1, P0 ;  /* 0x000000211b1b7211 */ /* 0x080fe400000f0eff */
[-C--:B------:R-:W-:Y:S02]  /*37d0*/  LEA.HI.X.SX32 R29, R29, R33.reuse, 0x1, P1 ;  /* 0x000000211d1d7211 */ /* 0x080fe400008f0eff */
[----:B------:R-:W-:-:S02]  /*37e0*/  LEA.HI.X.SX32 R31, R31, R33, 0x1, P2 ;  /* 0x000000211f1f7211 */ /* 0x000fc400010f0eff */
[----:B------:R-:W-:Y:S02]  /*37f0*/  LEA.HI.X.SX32 R33, R38, R33, 0x1, P3 ;  /* 0x0000002126217211 */ /* 0x000fe400018f0eff */
[----:B------:R-:W-:Y:S02]  /*3800*/  PRMT R38, R6, 0x7632, R38 ;  /* 0x0000763206267816 */ /* 0x000fe40000000026 */
[----:B0-----:R-:W-:Y:S02]  /*3810*/  PRMT R3, R7, 0x7632, R3 ;  /* 0x0000763207037816 */ /* 0x001fe40000000003 */
[----:B--2---:R-:W-:Y:S01]  /*3820*/  PRMT R13, R8, 0x7632, R13 ;  /* 0x00007632080d7816 */ /* 0x004fe2000000000d */
[----:B------:R0:W-:Y:S01]  /*3830*/  STG.E.U16 desc[UR24][R14.64], R38 ;  /* 0x000000260e007986 */ /* 0x0001e2000c101518 */
[----:B------:R-:W-:Y:S02]  /*3840*/  PRMT R2, R10, 0x7632, R2 ;  /* 0x000076320a027816 */ /* 0x000fe40000000002 */
[----:B------:R-:W-:Y:S01]  /*3850*/  ISETP.GE.U32.AND P0, PT, R0, 0x80, PT ;  /* 0x000000800000780c */ /* 0x000fe20003f06070 */
[----:B------:R1:W-:Y:S04]  /*3860*/  STG.E.U16 desc[UR24][R4.64], R7 ;  /* 0x0000000704007986 */ /* 0x0003e8000c101518 */
[----:B------:R2:W-:Y:S01]  /*3870*/  STG.E.U16 desc[UR24][R16.64], R3 ;  /* 0x0000000310007986 */ /* 0x0005e2000c101518 */
[----:B0-----:R-:W-:-:S03]  /*3880*/  PRMT R15, R9, 0x7632, R15 ;  /* 0x00007632090f7816 */ /* 0x001fc6000000000f */
[----:B------:R-:W-:Y:S01]  /*3890*/  STG.E.U16 desc[UR24][R18.64], R8 ;  /* 0x0000000812007986 */ /* 0x000fe2000c101518 */
[----:B-1----:R-:W-:-:S03]  /*38a0*/  PRMT R4, R11, 0x7632, R4 ;  /* 0x000076320b047816 */ /* 0x002fc60000000004 */
[----:B------:R-:W-:Y:S01]  /*38b0*/  STG.E.U16 desc[UR24][R20.64], R13 ;  /* 0x0000000d14007986 */ /* 0x000fe2000c101518 */
[----:B------:R-:W-:Y:S01]  /*38c0*/  LOP3.LUT R5, R34, 0x1f0, RZ, 0xc0, !PT ;  /* 0x000001f022057812 */ /* 0x000fe200078ec0ff */
[----:B------:R-:W0:Y:S01]  /*38d0*/  LDC.64 R6, c[0x0][0x3a0] ;  /* 0x0000e800ff067b82 */ /* 0x000e220000000a00 */
[C---:B--2---:R-:W-:Y:S01]  /*38e0*/  IMAD.SHL.U32 R3, R44.reuse, 0x4, RZ ;  /* 0x000000042c037824 */ /* 0x044fe200078e00ff */
[----:B------:R-:W-:Y:S01]  /*38f0*/  STG.E.U16 desc[UR24][R22.64], R9 ;  /* 0x0000000916007986 */ /* 0x000fe2000c101518 */
[----:B------:R-:W-:-:S03]  /*3900*/  IMAD.HI R44, R44, 0x4, RZ ;  /* 0x000000042c2c7827 */ /* 0x000fc600078e02ff */
[----:B------:R-:W-:Y:S04]  /*3910*/  STG.E.U16 desc[UR24][R24.64], R15 ;  /* 0x0000000f18007986 */ /* 0x000fe8000c101518 */
[----:B------:R-:W-:Y:S04]  /*3920*/  STG.E.U16 desc[UR24][R26.64], R10 ;  /* 0x0000000a1a007986 */ /* 0x000fe8000c101518 */
[----:B------:R0:W-:Y:S04]  /*3930*/  STG.E.U16 desc[UR24][R28.64], R2 ;  /* 0x000000021c007986 */ /* 0x0001e8000c101518 */
[----:B------:R-:W-:Y:S04]  /*3940*/  STG.E.U16 desc[UR24][R30.64], R11 ;  /* 0x0000000b1e007986 */ /* 0x000fe8000c101518 */
[----:B------:R-:W-:Y:S01]  /*3950*/  STG.E.U16 desc[UR24][R32.64], R4 ;  /* 0x0000000420007986 */ /* 0x000fe2000c101518 */
[----:B------:R-:W-:Y:S01]  /*3960*/  BAR.SYNC.DEFER_BLOCKING 0x0 ;  /* 0x0000000000007b1d */ /* 0x000fe20000010000 */
[----:B0-----:R-:W-:-:S04]  /*3970*/  IADD3 R2, P1, P2, R3, UR6, R6 ;  /* 0x0000000603027c10 */ /* 0x001fc8000fa3e006 */
[----:B------:R-:W-:Y:S01]  /*3980*/  IADD3.X R3, PT, PT, R44, UR5, R7, P1, P2 ;  /* 0x000000052c037c10 */ /* 0x000fe20008fe4407 */
[----:B------:R-:W-:Y:S02]  /*3990*/  STSM.16.M88 [R35], R36 ;  /* 0x0000002423007844 */ /* 0x000fe40000000000 */
[----:B------:R-:W-:Y:S06]  /*39a0*/  BAR.SYNC.DEFER_BLOCKING 0x0 ;  /* 0x0000000000007b1d */ /* 0x000fec0000010000 */
[----:B------:R-:W0:Y:S04]  /*39b0*/  LDSM.16.M88 R5, [R5+UR11] ;  /* 0x0000000b0505783b */ /* 0x000e280008000000 */
[----:B0-----:R0:W-:Y:S01]  /*39c0*/  @!P0 STG.E desc[UR24][R2.64], R5 ;  /* 0x0000000502008986 */ /* 0x0011e2000c101918 */
[----:B------:R-:W-:Y:S06]  /*39d0*/  BAR.SYNC.DEFER_BLOCKING 0x0 ;  /* 0x0000000000007b1d */ /* 0x000fec0000010000 */
[----:B------:R-:W-:Y:S05]  /*39e0*/  @P4 BRA `(.L_x_22) ;  /* 0x0000000000a04947 */ /* 0x000fea0003800000 */
[----:B------:R-:W1:Y:S01]  /*39f0*/  S2UR UR5, SR_CgaCtaId ;  /* 0x00000000000579c3 */ /* 0x000e620000008800 */
[----:B------:R-:W-:Y:S01]  /*3a00*/  NOP ;  /* 0x0000000000007918 */ /* 0x000fe20000000000 */
[----:B------:R-:W-:Y:S01]  /*3a10*/  UMOV UR4, 0x50 ;  /* 0x0000005000047882 */ /* 0x000fe20000000000 */
[----:B------:R-:W-:Y:S02]  /*3a20*/  IMAD.U32 R0, RZ, RZ, UR27 ;  /* 0x0000001bff007e24 */ /* 0x000fe4000f8e00ff */
[----:B0-----:R-:W-:Y:S02]  /*3a30*/  IMAD.MOV.U32 R3, RZ, RZ, 0x3 ;  /* 0x00000003ff037424 */ /* 0x001fe400078e00ff */
[----:B------:R-:W-:Y:S01]  /*3a40*/  IMAD.MOV.U32 R7, RZ, RZ, 0x1 ;  /* 0x00000001ff077424 */ /* 0x000fe200078e00ff */
[----:B------:R-:W-:-:S04]  /*3a50*/  LOP3.LUT R0, R0, 0xffff, RZ, 0xc0, !PT ;  /* 0x0000ffff00007812 */ /* 0x000fc800078ec0ff */
[----:B------:R-:W-:-:S05]  /*3a60*/  SHF.R.U32.HI R0, RZ, 0x5, R0 ;  /* 0x00000005ff007819 */ /* 0x000fca0000011600 */
[----:B------:R-:W-:Y:S01]  /*3a70*/  VIADD R2, R0, 0x10 ;  /* 0x0000001000027836 */ /* 0x000fe20000000000 */
[----:B------:R-:W-:Y:S01]  /*3a80*/  SHF.L.U32 R0, R3, R0, RZ ;  /* 0x0000000003007219 */ /* 0x000fe200000006ff */
[----:B-1----:R-:W-:-:S03]  /*3a90*/  ULEA UR6, UR5, UR4, 0x18 ;  /* 0x0000000405067291 */ /* 0x002fc6000f8ec0ff */
[----:B------:R-:W-:-:S04]  /*3aa0*/  SHF.L.U32 R3, R7, R2, RZ ;  /* 0x0000000207037219 */ /* 0x000fc800000006ff */
[----:B------:R-:W-:Y:S02]  /*3ab0*/  LOP3.LUT R0, R3, R0, RZ, 0xfc, !PT ;  /* 0x0000000003007212 */ /* 0x000fe400078efcff */
[----:B------:R-:W0:Y:S02]  /*3ac0*/  LDS R5, [UR6] ;  /* 0x00000006ff057984 */ /* 0x000e240008000800 */
[C---:B------:R-:W-:Y:S02]  /*3ad0*/  LOP3.LUT R2, R0.reuse, 0xffff, RZ, 0xc0, !PT ;  /* 0x0000ffff00027812 */ /* 0x040fe400078ec0ff */
[----:B0-----:R-:W-:-:S04]  /*3ae0*/  LOP3.LUT R3, R0, 0xffff, R5, 0x80, !PT ;  /* 0x0000ffff00037812 */ /* 0x001fc800078e8005 */
[----:B------:R-:W-:-:S13]  /*3af0*/  ISETP.NE.AND P0, PT, R3, R2, PT ;  /* 0x000000020300720c */ /* 0x000fda0003f05270 */
[----:B------:R-:W-:Y:S05]  /*3b00*/  @P0 BRA `(.L_x_23) ;  /* 0x0000000000500947 */ /* 0x000fea0003800000 */
[----:B------:R-:W-:Y:S02]  /*3b10*/  SHF.R.U32.HI R5, RZ, 0x10, R5 ;  /* 0x00000010ff057819 */ /* 0x000fe40000011605 */
[----:B------:R-:W-:-:S04]  /*3b20*/  SHF.R.U32.HI R2, RZ, 0x10, R0 ;  /* 0x00000010ff027819 */ /* 0x000fc80000011600 */
[----:B------:R-:W-:-:S04]  /*3b30*/  LOP3.LUT R5, R5, R2, RZ, 0xc0, !PT ;  /* 0x0000000205057212 */ /* 0x000fc800078ec0ff */
[----:B------:R-:W-:-:S13]  /*3b40*/  ISETP.NE.AND P0, PT, R5, R2, PT ;  /* 0x000000020500720c */ /* 0x000fda0003f05270 */
[----:B------:R-:W-:Y:S05]  /*3b50*/  @P0 BRA `(.L_x_24) ;  /* 0x0000000000300947 */ /* 0x000fea0003800000 */
[----:B------:R-:W-:Y:S01]  /*3b60*/  R2UR UR4, R0 ;  /* 0x00000000000472ca */ /* 0x000fe200000e0000 */
[----:B------:R-:W-:Y:S01]  /*3b70*/  VOTEU.ANY UR5, UPT, PT ;  /* 0x0000000000057886 */ /* 0x000fe200038e0100 */
[----:B------:R-:W0:Y:S01]  /*3b80*/  S2R R0, SR_LANEID ;  /* 0x0000000000007919 */ /* 0x000e220000000000 */
[----:B------:R-:W-:-:S10]  /*3b90*/  UFLO.U32 UR5, UR5 ;  /* 0x00000005000572bd */ /* 0x000fd400080e0000 */
[----:B------:R-:W-:-:S06]  /*3ba0*/  ULOP3.LUT UR4, URZ, UR4, URZ, 0x33, !UPT ;  /* 0x00000004ff047292 */ /* 0x000fcc000f8e33ff */
[----:B------:R-:W-:-:S04]  /*3bb0*/  IMAD.U32 R2, RZ, RZ, UR4 ;  /* 0x00000004ff027e24 */ /* 0x000fc8000f8e00ff */
[----:B------:R-:W1:Y:S02]  /*3bc0*/  REDUX UR7, R2 ;  /* 0x00000000020773c4 */ /* 0x000e640000000000 */
[----:B------:R2:W-:Y:S01]  /*3bd0*/  UTCATOMSWS.AND URZ, UR4 ;  /* 0x0000000400ff79e3 */ /* 0x0005e20008000000 */
[----:B0-----:R-:W-:Y:S01]  /*3be0*/  ISETP.EQ.U32.AND P0, PT, R0, UR5, PT ;  /* 0x0000000500007c0c */ /* 0x001fe2000bf02070 */
[----:B-1----:R-:W-:-:S12]  /*3bf0*/  IMAD.U32 R0, RZ, RZ, UR7 ;  /* 0x00000007ff007e24 */ /* 0x002fd8000f8e00ff */
[----:B------:R2:W-:Y:S01]  /*3c00*/  @P0 ATOMS.AND RZ, [UR6], R0 ;  /* 0x00000000ffff098c */ /* 0x0005e2000a800006 */
[----:B------:R-:W-:Y:S05]  /*3c10*/  BRA `(.L_x_22) ;  /* 0x0000000000147947 */ /* 0x000fea0003800000 */
.L_x_24:
[----:B------:R-:W-:-:S07]  /*3c20*/  MOV R2, 0x3c40 ;  /* 0x00003c4000027802 */ /* 0x000fce0000000f00 */
[----:B------:R-:W-:Y:S05]  /*3c30*/  CALL.REL.NOINC `($__internal_0_$__cuda_sm10x_tcgen05_guardrail_trap_col_being_dealloced_not_returned_by_alloc) ;  /* 0x0000000000447944 */ /* 0x000fea0003c00000 */
[----:B------:R-:W-:Y:S05]  /*3c40*/  BRA `(.L_x_22) ;  /* 0x0000000000087947 */ /* 0x000fea0003800000 */
.L_x_23:
[----:B------:R-:W-:-:S07]  /*3c50*/  MOV R2, 0x3c70 ;  /* 0x00003c7000027802 */ /* 0x000fce0000000f00 */
[----:B------:R-:W-:Y:S05]  /*3c60*/  CALL.REL.NOINC `($__internal_2_$__cuda_sm10x_tcgen05_guardrail_trap_unallocated_columns_being_dealloced) ;  /* 0x0000000000507944 */ /* 0x000fea0003c00000 */
.L_x_22:
[----:B------:R-:W-:Y:S01]  /*3c70*/  NOP ;  /* 0x0000000000007918 */ /* 0x000fe20000000000 */
[----:B--2---:R-:W-:Y:S05]  /*3c80*/  EXIT ;  /* 0x000000000000794d */ /* 0x004fea0003800000 */
.L_x_8:
[----:B------:R-:W1:Y:S02]  /*3c90*/  SYNCS.PHASECHK.TRANS64.TRYWAIT P3, [UR11+0x2400], RZ ;  /* 0x002400ffff0075a7 */ /* 0x000e64000806110b */
[----:B-1----:R-:W-:Y:S05]  /*3ca0*/  @!P3 BRA `(.L_x_8) ;  /* 0xfffffffc00f8b947 */ /* 0x002fea000383ffff */
[----:B------:R-:W-:Y:S05]  /*3cb0*/  BRA `(.L_x_7) ;  /* 0xffffffd400487947 */ /* 0x000fea000383ffff */
.L_x_17:
[----:B------:R-:W2:Y:S02]  /*3cc0*/  SYNCS.PHASECHK.TRANS64.TRYWAIT P0, [UR11+0x2c10], RZ ;  /* 0x002c10ffff0075a7 */ /* 0x000ea4000800110b */
[----:B--2---:R-:W-:Y:S05]  /*3cd0*/  @!P0 BRA `(.L_x_17) ;  /* 0xfffffffc00f88947 */ /* 0x004fea000383ffff */
[----:B------:R-:W-:Y:S05]  /*3ce0*/  BRA `(.L_x_25) ;  /* 0xffffffe400407947 */ /* 0x000fea000383ffff */
.L_x_18:
[----:B------:R-:W0:Y:S02]  /*3cf0*/  SYNCS.PHASECHK.TRANS64.TRYWAIT P0, [UR31], R12 ;  /* 0x0000000cff0075a7 */ /* 0x000e24000800111f */
[----:B0-----:R-:W-:Y:S05]  /*3d00*/  @!P0 BRA `(.L_x_18) ;  /* 0xfffffffc00f88947 */ /* 0x001fea000383ffff */
[----:B------:R-:W-:Y:S05]  /*3d10*/  BRA `(.L_x_26) ;  /* 0xffffffe800707947 */ /* 0x000fea000383ffff */
.L_x_21:
[----:B------:R-:W0:Y:S02]  /*3d20*/  SYNCS.PHASECHK.TRANS64.TRYWAIT P0, [UR31], R0 ;  /* 0x00000000ff0075a7 */ /* 0x000e24000800111f */
[----:B0-----:R-:W-:Y:S05]  /*3d30*/  @!P0 BRA `(.L_x_21) ;  /* 0xfffffffc00f88947 */ /* 0x001fea000383ffff */
[----:B------:R-:W-:Y:S05]  /*3d40*/  BRA `(.L_x_27) ;  /* 0xffffffec009c7947 */ /* 0x000fea000383ffff */
        .weak           $__internal_0_$__cuda_sm10x_tcgen05_guardrail_trap_col_being_dealloced_not_returned_by_alloc
        .type           $__internal_0_$__cuda_sm10x_tcgen05_guardrail_trap_col_being_dealloced_not_returned_by_alloc,@function
        .size           $__internal_0_$__cuda_sm10x_tcgen05_guardrail_trap_col_being_dealloced_not_returned_by_alloc,($__internal_1_$__cuda_sm10x_tcgen05_guardrail_trap_phase_invalid_during_alloc - $__internal_0_$__cuda_sm10x_tcgen05_guardrail_trap_col_being_dealloced_not_returned_by_alloc)
$__internal_0_$__cuda_sm10x_tcgen05_guardrail_trap_col_being_dealloced_not_returned_by_alloc:
[----:B------:R-:W-:Y:S05]  /*3d50*/  BPT.TRAP 0x1 ;  /* 0x000000040000795c */ /* 0x000fea0000300000 */
[----:B------:R-:W-:-:S04]  /*3d60*/  IMAD.MOV.U32 R3, RZ, RZ, 0x0 ;  /* 0x00000000ff037424 */ /* 0x000fc800078e00ff */
[----:B------:R-:W-:Y:S05]  /*3d70*/  RET.REL.NODEC R2 `(attn_fwd) ;  /* 0xffffffc002a07950 */ /* 0x000fea0003c3ffff */
        .weak           $__internal_1_$__cuda_sm10x_tcgen05_guardrail_trap_phase_invalid_during_alloc
        .type           $__internal_1_$__cuda_sm10x_tcgen05_guardrail_trap_phase_invalid_during_alloc,@function
        .size           $__internal_1_$__cuda_sm10x_tcgen05_guardrail_trap_phase_invalid_during_alloc,($__internal_2_$__cuda_sm10x_tcgen05_guardrail_trap_unallocated_columns_being_dealloced - $__internal_1_$__cuda_sm10x_tcgen05_guardrail_trap_phase_invalid_during_alloc)
$__internal_1_$__cuda_sm10x_tcgen05_guardrail_trap_phase_invalid_during_alloc:
[----:B------:R-:W-:Y:S05]  /*3d80*/  BPT.TRAP 0x1 ;  /* 0x000000040000795c */ /* 0x000fea0000300000 */
[----:B------:R-:W-:-:S04]  /*3d90*/  IMAD.MOV.U32 R3, RZ, RZ, 0x0 ;  /* 0x00000000ff037424 */ /* 0x000fc800078e00ff */
[----:B------:R-:W-:Y:S05]  /*3da0*/  RET.REL.NODEC R2 `(attn_fwd) ;  /* 0xffffffc002947950 */ /* 0x000fea0003c3ffff */
        .weak           $__internal_2_$__cuda_sm10x_tcgen05_guardrail_trap_unallocated_columns_being_dealloced
        .type           $__internal_2_$__cuda_sm10x_tcgen05_guardrail_trap_unallocated_columns_being_dealloced,@function
        .size           $__internal_2_$__cuda_sm10x_tcgen05_guardrail_trap_unallocated_columns_being_dealloced,(.L_x_31 - $__internal_2_$__cuda_sm10x_tcgen05_guardrail_trap_unallocated_columns_being_dealloced)
$__internal_2_$__cuda_sm10x_tcgen05_guardrail_trap_unallocated_columns_being_dealloced:
[----:B------:R-:W-:Y:S05]  /*3db0*/  BPT.TRAP 0x1 ;  /* 0x000000040000795c */ /* 0x000fea0000300000 */
[----:B------:R-:W-:-:S04]  /*3dc0*/  IMAD.MOV.U32 R3, RZ, RZ, 0x0 ;  /* 0x00000000ff037424 */ /* 0x000fc800078e00ff */
[----:B------:R-:W-:Y:S05]  /*3dd0*/  RET.REL.NODEC R2 `(attn_fwd) ;  /* 0xffffffc002887950 */ /* 0x000fea0003c3ffff */
.L_x_28:
[----:B------:R-:W-:-:S00]  /*3de0*/  BRA `(.L_x_28) ;  /* 0xfffffffc00fc7947 */ /* 0x000fc0000383ffff */
[----:B------:R-:W-:-:S00]  /*3df0*/  NOP ;  /* 0x0000000000007918 */ /* 0x000fc00000000000 */
        /* <DEDUP_REMOVED lines=8> */
.L_x_31:


//--------------------- .nv.global.init           --------------------------
	.section	.nv.global.init,"aw",@progbits
.nv.global.init:
	.type		_$_str,@object
	.size		_$_str,(.L_3 - _$_str)
_$_str:
        /*0000*/ 	.byte	0x5f, 0x5f, 0x43, 0x55, 0x44, 0x41, 0x5f, 0x46, 0x54, 0x5a, 0x00
.L_3:


//--------------------- .nv.shared.attn_fwd       --------------------------
	.section	.nv.shared.attn_fwd,"aw",@nobits
	.sectionflags	@""
	.align	16
	.zero		1024


//--------------------- .nv.shared.reserved.0     --------------------------
	.section	.nv.shared.reserved.0,"aw",@nobits
	.align	8
	.weak		__nv_reservedSMEM_offset_0_alias
	.size		__nv_reservedSMEM_offset_0_alias, 0, 64
	.other		__nv_reservedSMEM_offset_0_alias,@"STO_CUDA_RESERVED_SHARED STV_DEFAULT"
__nv_reservedSMEM_offset_0_alias:
	.zero		0
.nv.shared.reserved.0:
	.zero		64
	.weak		__nv_reservedSMEM_allocation_phase
	.type		__nv_reservedSMEM_allocation_phase,@object
	.size		__nv_reservedSMEM_allocation_phase,(.L_0 - __nv_reservedSMEM_allocation_phase)
__nv_reservedSMEM_allocation_phase:
	.zero		1
.L_0:
	.zero		7
	.weak		__nv_reservedSMEM_devtool_atexit_pc
	.type		__nv_reservedSMEM_devtool_atexit_pc,@object
	.size		__nv_reservedSMEM_devtool_atexit_pc,(__nv_reservedSMEM_allocation_mask - __nv_reservedSMEM_devtool_atexit_pc)
__nv_reservedSMEM_devtool_atexit_pc:
	.zero		8
	.weak		__nv_reservedSMEM_allocation_mask
	.type		__nv_reservedSMEM_allocation_mask,@object
	.size		__nv_reservedSMEM_allocation_mask,(.L_2 - __nv_reservedSMEM_allocation_mask)
__nv_reservedSMEM_allocation_mask:
	.zero		4
.L_2:


//--------------------- .nv.constant0.attn_fwd    --------------------------
	.section	.nv.constant0.attn_fwd,"a",@progbits
	.sectionflags	@""
	.align	4
.nv.constant0.attn_fwd:
	.zero		1032


//--------------------- SYMBOLS --------------------------

	.type		.nv.reservedSmem.offset0,@object
	.size		.nv.reservedSmem.offset0,0x4
	.type		.nv.reservedSmem.cap,@object
	.size		.nv.reservedSmem.cap,0x4
